//
// Generated by NVIDIA NVVM Compiler
//
// Compiler Build ID: CL-36424714
// Cuda compilation tools, release 13.0, V13.0.88
// Based on NVVM 20.0.0
//

.version 9.0
.target sm_100
.address_size 64

	// .globl	_Z10add_matrixPiS_S_i
// _ZZ18mult_matrix_sharedPiS_S_iE5sub_a has been demoted
// _ZZ18mult_matrix_sharedPiS_S_iE5sub_b has been demoted
// _ZZ20mult_mat_rectangularPiS_S_iE3Mds has been demoted
// _ZZ20mult_mat_rectangularPiS_S_iE3Nds has been demoted

.visible .entry _Z10add_matrixPiS_S_i(
	.param .u64 .ptr .align 1 _Z10add_matrixPiS_S_i_param_0,
	.param .u64 .ptr .align 1 _Z10add_matrixPiS_S_i_param_1,
	.param .u64 .ptr .align 1 _Z10add_matrixPiS_S_i_param_2,
	.param .u32 _Z10add_matrixPiS_S_i_param_3
)
{
	.reg .pred 	%p<2>;
	.reg .b32 	%r<17>;
	.reg .b64 	%rd<11>;

	ld.param.u64 	%rd1, [_Z10add_matrixPiS_S_i_param_0];
	ld.param.u64 	%rd2, [_Z10add_matrixPiS_S_i_param_1];
	ld.param.u64 	%rd3, [_Z10add_matrixPiS_S_i_param_2];
	ld.param.u32 	%r4, [_Z10add_matrixPiS_S_i_param_3];
	mov.u32 	%r5, %ntid.x;
	mov.u32 	%r6, %ctaid.x;
	mov.u32 	%r7, %tid.x;
	mad.lo.s32 	%r1, %r5, %r6, %r7;
	mov.u32 	%r8, %ntid.y;
	mov.u32 	%r9, %ctaid.y;
	mov.u32 	%r10, %tid.y;
	mad.lo.s32 	%r11, %r8, %r9, %r10;
	max.s32 	%r12, %r1, %r11;
	setp.ge.s32 	%p1, %r12, %r4;
	@%p1 bra 	$L__BB0_2;
	cvta.to.global.u64 	%rd4, %rd1;
	cvta.to.global.u64 	%rd5, %rd2;
	cvta.to.global.u64 	%rd6, %rd3;
	mad.lo.s32 	%r13, %r4, %r11, %r1;
	mul.wide.s32 	%rd7, %r13, 4;
	add.s64 	%rd8, %rd4, %rd7;
	ld.global.u32 	%r14, [%rd8];
	add.s64 	%rd9, %rd5, %rd7;
	ld.global.u32 	%r15, [%rd9];
	add.s32 	%r16, %r15, %r14;
	add.s64 	%rd10, %rd6, %rd7;
	st.global.u32 	[%rd10], %r16;
$L__BB0_2:
	ret;

}
	// .globl	_Z11mult_matrixPiS_S_i
.visible .entry _Z11mult_matrixPiS_S_i(
	.param .u64 .ptr .align 1 _Z11mult_matrixPiS_S_i_param_0,
	.param .u64 .ptr .align 1 _Z11mult_matrixPiS_S_i_param_1,
	.param .u64 .ptr .align 1 _Z11mult_matrixPiS_S_i_param_2,
	.param .u32 _Z11mult_matrixPiS_S_i_param_3
)
{
	.reg .pred 	%p<10>;
	.reg .b32 	%r<97>;
	.reg .b64 	%rd<66>;

	ld.param.u64 	%rd15, [_Z11mult_matrixPiS_S_i_param_0];
	ld.param.u64 	%rd16, [_Z11mult_matrixPiS_S_i_param_1];
	ld.param.u64 	%rd14, [_Z11mult_matrixPiS_S_i_param_2];
	ld.param.u32 	%r25, [_Z11mult_matrixPiS_S_i_param_3];
	cvta.to.global.u64 	%rd1, %rd16;
	cvta.to.global.u64 	%rd2, %rd15;
	mov.u32 	%r26, %ntid.x;
	mov.u32 	%r27, %ctaid.x;
	mov.u32 	%r28, %tid.x;
	mad.lo.s32 	%r1, %r26, %r27, %r28;
	mov.u32 	%r29, %ntid.y;
	mov.u32 	%r30, %ctaid.y;
	mov.u32 	%r31, %tid.y;
	mad.lo.s32 	%r32, %r29, %r30, %r31;
	max.s32 	%r33, %r1, %r32;
	setp.ge.s32 	%p1, %r33, %r25;
	@%p1 bra 	$L__BB1_12;
	cvta.to.global.u64 	%rd17, %rd14;
	mul.lo.s32 	%r3, %r25, %r32;
	add.s32 	%r35, %r3, %r1;
	mul.wide.s32 	%rd18, %r35, 4;
	add.s64 	%rd3, %rd17, %rd18;
	mov.b32 	%r91, 0;
	st.global.u32 	[%rd3], %r91;
	and.b32  	%r4, %r25, 7;
	setp.lt.u32 	%p2, %r25, 8;
	mov.u32 	%r94, %r91;
	@%p2 bra 	$L__BB1_4;
	and.b32  	%r37, %r25, 2147483640;
	neg.s32 	%r89, %r37;
	mul.wide.s32 	%rd19, %r25, 4;
	add.s64 	%rd4, %rd1, %rd19;
	mul.wide.s32 	%rd20, %r25, 8;
	add.s64 	%rd5, %rd1, %rd20;
	mul.wide.s32 	%rd21, %r25, 12;
	add.s64 	%rd6, %rd1, %rd21;
	mul.wide.s32 	%rd22, %r25, 16;
	add.s64 	%rd7, %rd1, %rd22;
	mul.wide.s32 	%rd23, %r25, 20;
	add.s64 	%rd8, %rd1, %rd23;
	mul.wide.s32 	%rd24, %r25, 24;
	add.s64 	%rd9, %rd1, %rd24;
	mul.wide.s32 	%rd25, %r25, 28;
	add.s64 	%rd10, %rd1, %rd25;
	mul.wide.u32 	%rd26, %r3, 4;
	add.s64 	%rd27, %rd26, %rd2;
	add.s64 	%rd65, %rd27, 16;
	mov.b32 	%r91, 0;
	mov.u32 	%r88, %r1;
$L__BB1_3:
	.pragma "nounroll";
	and.b32  	%r94, %r25, 2147483640;
	mul.wide.s32 	%rd28, %r88, 4;
	add.s64 	%rd29, %rd4, %rd28;
	add.s64 	%rd30, %rd5, %rd28;
	add.s64 	%rd31, %rd6, %rd28;
	add.s64 	%rd32, %rd7, %rd28;
	add.s64 	%rd33, %rd8, %rd28;
	add.s64 	%rd34, %rd9, %rd28;
	add.s64 	%rd35, %rd10, %rd28;
	add.s64 	%rd36, %rd1, %rd28;
	ld.global.u32 	%r38, [%rd65+-16];
	ld.global.u32 	%r39, [%rd36];
	mad.lo.s32 	%r40, %r39, %r38, %r91;
	st.global.u32 	[%rd3], %r40;
	ld.global.u32 	%r41, [%rd65+-12];
	ld.global.u32 	%r42, [%rd29];
	mad.lo.s32 	%r43, %r42, %r41, %r40;
	st.global.u32 	[%rd3], %r43;
	ld.global.u32 	%r44, [%rd65+-8];
	ld.global.u32 	%r45, [%rd30];
	mad.lo.s32 	%r46, %r45, %r44, %r43;
	st.global.u32 	[%rd3], %r46;
	ld.global.u32 	%r47, [%rd65+-4];
	ld.global.u32 	%r48, [%rd31];
	mad.lo.s32 	%r49, %r48, %r47, %r46;
	st.global.u32 	[%rd3], %r49;
	ld.global.u32 	%r50, [%rd65];
	ld.global.u32 	%r51, [%rd32];
	mad.lo.s32 	%r52, %r51, %r50, %r49;
	st.global.u32 	[%rd3], %r52;
	ld.global.u32 	%r53, [%rd65+4];
	ld.global.u32 	%r54, [%rd33];
	mad.lo.s32 	%r55, %r54, %r53, %r52;
	st.global.u32 	[%rd3], %r55;
	ld.global.u32 	%r56, [%rd65+8];
	ld.global.u32 	%r57, [%rd34];
	mad.lo.s32 	%r58, %r57, %r56, %r55;
	st.global.u32 	[%rd3], %r58;
	ld.global.u32 	%r59, [%rd65+12];
	ld.global.u32 	%r60, [%rd35];
	mad.lo.s32 	%r91, %r60, %r59, %r58;
	st.global.u32 	[%rd3], %r91;
	add.s32 	%r89, %r89, 8;
	shl.b32 	%r61, %r25, 3;
	add.s32 	%r88, %r88, %r61;
	add.s64 	%rd65, %rd65, 32;
	setp.ne.s32 	%p3, %r89, 0;
	@%p3 bra 	$L__BB1_3;
$L__BB1_4:
	setp.eq.s32 	%p4, %r4, 0;
	@%p4 bra 	$L__BB1_12;
	and.b32  	%r15, %r25, 3;
	setp.lt.u32 	%p5, %r4, 4;
	@%p5 bra 	$L__BB1_7;
	add.s32 	%r62, %r94, %r3;
	mul.wide.u32 	%rd37, %r62, 4;
	add.s64 	%rd38, %rd2, %rd37;
	ld.global.u32 	%r63, [%rd38];
	mad.lo.s32 	%r64, %r94, %r25, %r1;
	mul.wide.s32 	%rd39, %r64, 4;
	add.s64 	%rd40, %rd1, %rd39;
	ld.global.u32 	%r65, [%rd40];
	mad.lo.s32 	%r66, %r65, %r63, %r91;
	st.global.u32 	[%rd3], %r66;
	cvt.u64.u32 	%rd41, %r3;
	cvt.u64.u32 	%rd42, %r94;
	add.s64 	%rd43, %rd42, %rd41;
	shl.b64 	%rd44, %rd43, 2;
	add.s64 	%rd45, %rd2, %rd44;
	ld.global.u32 	%r67, [%rd45+4];
	mul.wide.s32 	%rd46, %r25, 4;
	add.s64 	%rd47, %rd40, %rd46;
	ld.global.u32 	%r68, [%rd47];
	mad.lo.s32 	%r69, %r68, %r67, %r66;
	st.global.u32 	[%rd3], %r69;
	ld.global.u32 	%r70, [%rd45+8];
	add.s64 	%rd48, %rd47, %rd46;
	ld.global.u32 	%r71, [%rd48];
	mad.lo.s32 	%r72, %r71, %r70, %r69;
	st.global.u32 	[%rd3], %r72;
	ld.global.u32 	%r73, [%rd45+12];
	add.s64 	%rd49, %rd48, %rd46;
	ld.global.u32 	%r74, [%rd49];
	mad.lo.s32 	%r91, %r74, %r73, %r72;
	st.global.u32 	[%rd3], %r91;
	add.s32 	%r94, %r94, 4;
$L__BB1_7:
	setp.eq.s32 	%p6, %r15, 0;
	@%p6 bra 	$L__BB1_12;
	setp.eq.s32 	%p7, %r15, 1;
	@%p7 bra 	$L__BB1_10;
	add.s32 	%r75, %r94, %r3;
	mul.wide.u32 	%rd50, %r75, 4;
	add.s64 	%rd51, %rd2, %rd50;
	ld.global.u32 	%r76, [%rd51];
	mad.lo.s32 	%r77, %r94, %r25, %r1;
	mul.wide.s32 	%rd52, %r77, 4;
	add.s64 	%rd53, %rd1, %rd52;
	ld.global.u32 	%r78, [%rd53];
	mad.lo.s32 	%r79, %r78, %r76, %r91;
	st.global.u32 	[%rd3], %r79;
	cvt.u64.u32 	%rd54, %r3;
	cvt.u64.u32 	%rd55, %r94;
	add.s64 	%rd56, %rd55, %rd54;
	shl.b64 	%rd57, %rd56, 2;
	add.s64 	%rd58, %rd2, %rd57;
	ld.global.u32 	%r80, [%rd58+4];
	mul.wide.s32 	%rd59, %r25, 4;
	add.s64 	%rd60, %rd53, %rd59;
	ld.global.u32 	%r81, [%rd60];
	mad.lo.s32 	%r91, %r81, %r80, %r79;
	st.global.u32 	[%rd3], %r91;
	add.s32 	%r94, %r94, 2;
$L__BB1_10:
	and.b32  	%r82, %r25, 1;
	setp.eq.b32 	%p8, %r82, 1;
	not.pred 	%p9, %p8;
	@%p9 bra 	$L__BB1_12;
	add.s32 	%r83, %r94, %r3;
	mul.wide.u32 	%rd61, %r83, 4;
	add.s64 	%rd62, %rd2, %rd61;
	ld.global.u32 	%r84, [%rd62];
	mad.lo.s32 	%r85, %r94, %r25, %r1;
	mul.wide.s32 	%rd63, %r85, 4;
	add.s64 	%rd64, %rd1, %rd63;
	ld.global.u32 	%r86, [%rd64];
	mad.lo.s32 	%r87, %r86, %r84, %r91;
	st.global.u32 	[%rd3], %r87;
$L__BB1_12:
	ret;

}
	// .globl	_Z18mult_matrix_sharedPiS_S_i
.visible .entry _Z18mult_matrix_sharedPiS_S_i(
	.param .u64 .ptr .align 1 _Z18mult_matrix_sharedPiS_S_i_param_0,
	.param .u64 .ptr .align 1 _Z18mult_matrix_sharedPiS_S_i_param_1,
	.param .u64 .ptr .align 1 _Z18mult_matrix_sharedPiS_S_i_param_2,
	.param .u32 _Z18mult_matrix_sharedPiS_S_i_param_3
)
{
	.reg .pred 	%p<8>;
	.reg .b32 	%r<120>;
	.reg .b32 	%f<71>;
	.reg .b64 	%rd<29>;
	// demoted variable
	.shared .align 4 .b8 _ZZ18mult_matrix_sharedPiS_S_iE5sub_a[16];
	// demoted variable
	.shared .align 4 .b8 _ZZ18mult_matrix_sharedPiS_S_iE5sub_b[16];
	ld.param.u64 	%rd4, [_Z18mult_matrix_sharedPiS_S_i_param_0];
	ld.param.u64 	%rd5, [_Z18mult_matrix_sharedPiS_S_i_param_1];
	ld.param.u64 	%rd3, [_Z18mult_matrix_sharedPiS_S_i_param_2];
	ld.param.u32 	%r44, [_Z18mult_matrix_sharedPiS_S_i_param_3];
	cvta.to.global.u64 	%rd1, %rd5;
	cvta.to.global.u64 	%rd2, %rd4;
	mov.u32 	%r46, %ctaid.x;
	mov.u32 	%r47, %ctaid.y;
	mov.u32 	%r1, %tid.x;
	mov.u32 	%r2, %tid.y;
	shl.b32 	%r48, %r47, 1;
	add.s32 	%r3, %r48, %r2;
	shl.b32 	%r4, %r46, 1;
	add.s32 	%r5, %r4, %r1;
	shr.u32 	%r49, %r44, 31;
	add.s32 	%r50, %r44, %r49;
	shr.s32 	%r6, %r50, 1;
	setp.lt.s32 	%p1, %r44, 2;
	mov.b32 	%r119, 0;
	@%p1 bra 	$L__BB2_9;
	mad.lo.s32 	%r7, %r44, %r3, %r1;
	shl.b32 	%r53, %r2, 3;
	mov.u32 	%r54, _ZZ18mult_matrix_sharedPiS_S_iE5sub_a;
	add.s32 	%r8, %r54, %r53;
	shl.b32 	%r55, %r1, 2;
	add.s32 	%r9, %r8, %r55;
	mov.u32 	%r56, _ZZ18mult_matrix_sharedPiS_S_iE5sub_b;
	add.s32 	%r11, %r56, %r55;
	add.s32 	%r10, %r11, %r53;
	add.s32 	%r57, %r6, -1;
	setp.lt.u32 	%p2, %r57, 3;
	mov.b32 	%r117, 0;
	mov.u32 	%r119, %r117;
	@%p2 bra 	$L__BB2_4;
	and.b32  	%r117, %r6, 1073741820;
	neg.s32 	%r111, %r117;
	add.s32 	%r60, %r2, 6;
	mad.lo.s32 	%r61, %r44, %r60, %r1;
	add.s32 	%r109, %r61, %r4;
	shl.b32 	%r14, %r44, 3;
	add.s32 	%r62, %r2, 4;
	mad.lo.s32 	%r63, %r44, %r62, %r1;
	add.s32 	%r108, %r63, %r4;
	add.s32 	%r64, %r2, 2;
	mad.lo.s32 	%r65, %r44, %r64, %r1;
	add.s32 	%r107, %r65, %r4;
	mad.lo.s32 	%r66, %r2, %r44, %r1;
	add.s32 	%r106, %r66, %r4;
	mov.b32 	%r119, 0;
	mov.u32 	%r110, %r7;
$L__BB2_3:
	.pragma "nounroll";
	mul.wide.s32 	%rd6, %r110, 4;
	add.s64 	%rd7, %rd2, %rd6;
	ld.global.u32 	%r67, [%rd7];
	cvt.rn.f32.s32 	%f1, %r67;
	st.shared.f32 	[%r9], %f1;
	mul.wide.u32 	%rd8, %r106, 4;
	add.s64 	%rd9, %rd1, %rd8;
	ld.global.u32 	%r68, [%rd9];
	cvt.rn.f32.s32 	%f2, %r68;
	st.shared.f32 	[%r10], %f2;
	bar.sync 	0;
	ld.shared.f32 	%f3, [%r8];
	ld.shared.f32 	%f4, [%r11];
	cvt.rn.f32.s32 	%f5, %r119;
	fma.rn.f32 	%f6, %f3, %f4, %f5;
	cvt.rzi.s32.f32 	%r69, %f6;
	ld.shared.f32 	%f7, [%r8+4];
	ld.shared.f32 	%f8, [%r11+8];
	cvt.rn.f32.s32 	%f9, %r69;
	fma.rn.f32 	%f10, %f7, %f8, %f9;
	bar.sync 	0;
	ld.global.u32 	%r70, [%rd7+8];
	cvt.rn.f32.s32 	%f11, %r70;
	st.shared.f32 	[%r9], %f11;
	mul.wide.u32 	%rd10, %r107, 4;
	add.s64 	%rd11, %rd1, %rd10;
	ld.global.u32 	%r71, [%rd11];
	cvt.rn.f32.s32 	%f12, %r71;
	st.shared.f32 	[%r10], %f12;
	bar.sync 	0;
	cvt.rzi.s32.f32 	%r72, %f10;
	ld.shared.f32 	%f13, [%r8];
	ld.shared.f32 	%f14, [%r11];
	cvt.rn.f32.s32 	%f15, %r72;
	fma.rn.f32 	%f16, %f13, %f14, %f15;
	cvt.rzi.s32.f32 	%r73, %f16;
	ld.shared.f32 	%f17, [%r8+4];
	ld.shared.f32 	%f18, [%r11+8];
	cvt.rn.f32.s32 	%f19, %r73;
	fma.rn.f32 	%f20, %f17, %f18, %f19;
	bar.sync 	0;
	ld.global.u32 	%r74, [%rd7+16];
	cvt.rn.f32.s32 	%f21, %r74;
	st.shared.f32 	[%r9], %f21;
	mul.wide.u32 	%rd12, %r108, 4;
	add.s64 	%rd13, %rd1, %rd12;
	ld.global.u32 	%r75, [%rd13];
	cvt.rn.f32.s32 	%f22, %r75;
	st.shared.f32 	[%r10], %f22;
	bar.sync 	0;
	cvt.rzi.s32.f32 	%r76, %f20;
	ld.shared.f32 	%f23, [%r8];
	ld.shared.f32 	%f24, [%r11];
	cvt.rn.f32.s32 	%f25, %r76;
	fma.rn.f32 	%f26, %f23, %f24, %f25;
	cvt.rzi.s32.f32 	%r77, %f26;
	ld.shared.f32 	%f27, [%r8+4];
	ld.shared.f32 	%f28, [%r11+8];
	cvt.rn.f32.s32 	%f29, %r77;
	fma.rn.f32 	%f30, %f27, %f28, %f29;
	bar.sync 	0;
	ld.global.u32 	%r78, [%rd7+24];
	cvt.rn.f32.s32 	%f31, %r78;
	st.shared.f32 	[%r9], %f31;
	mul.wide.u32 	%rd14, %r109, 4;
	add.s64 	%rd15, %rd1, %rd14;
	ld.global.u32 	%r79, [%rd15];
	cvt.rn.f32.s32 	%f32, %r79;
	st.shared.f32 	[%r10], %f32;
	bar.sync 	0;
	cvt.rzi.s32.f32 	%r80, %f30;
	ld.shared.f32 	%f33, [%r8];
	ld.shared.f32 	%f34, [%r11];
	cvt.rn.f32.s32 	%f35, %r80;
	fma.rn.f32 	%f36, %f33, %f34, %f35;
	cvt.rzi.s32.f32 	%r81, %f36;
	ld.shared.f32 	%f37, [%r8+4];
	ld.shared.f32 	%f38, [%r11+8];
	cvt.rn.f32.s32 	%f39, %r81;
	fma.rn.f32 	%f40, %f37, %f38, %f39;
	cvt.rzi.s32.f32 	%r119, %f40;
	bar.sync 	0;
	add.s32 	%r111, %r111, 4;
	add.s32 	%r110, %r110, 8;
	add.s32 	%r109, %r109, %r14;
	add.s32 	%r108, %r108, %r14;
	add.s32 	%r107, %r107, %r14;
	add.s32 	%r106, %r106, %r14;
	setp.ne.s32 	%p3, %r111, 0;
	@%p3 bra 	$L__BB2_3;
$L__BB2_4:
	and.b32  	%r36, %r6, 3;
	setp.eq.s32 	%p4, %r36, 0;
	@%p4 bra 	$L__BB2_9;
	setp.eq.s32 	%p5, %r36, 1;
	@%p5 bra 	$L__BB2_7;
	shl.b32 	%r83, %r117, 1;
	add.s32 	%r84, %r7, %r83;
	mul.wide.s32 	%rd16, %r84, 4;
	add.s64 	%rd17, %rd2, %rd16;
	ld.global.u32 	%r85, [%rd17];
	cvt.rn.f32.s32 	%f41, %r85;
	st.shared.f32 	[%r9], %f41;
	add.s32 	%r86, %r83, %r2;
	mad.lo.s32 	%r87, %r86, %r44, %r5;
	mul.wide.u32 	%rd18, %r87, 4;
	add.s64 	%rd19, %rd1, %rd18;
	ld.global.u32 	%r88, [%rd19];
	cvt.rn.f32.s32 	%f42, %r88;
	st.shared.f32 	[%r10], %f42;
	bar.sync 	0;
	ld.shared.f32 	%f43, [%r8];
	ld.shared.f32 	%f44, [%r11];
	cvt.rn.f32.s32 	%f45, %r119;
	fma.rn.f32 	%f46, %f43, %f44, %f45;
	cvt.rzi.s32.f32 	%r89, %f46;
	ld.shared.f32 	%f47, [%r8+4];
	ld.shared.f32 	%f48, [%r11+8];
	cvt.rn.f32.s32 	%f49, %r89;
	fma.rn.f32 	%f50, %f47, %f48, %f49;
	bar.sync 	0;
	ld.global.u32 	%r90, [%rd17+8];
	cvt.rn.f32.s32 	%f51, %r90;
	st.shared.f32 	[%r9], %f51;
	add.s32 	%r91, %r86, 2;
	mad.lo.s32 	%r92, %r91, %r44, %r5;
	mul.wide.u32 	%rd20, %r92, 4;
	add.s64 	%rd21, %rd1, %rd20;
	ld.global.u32 	%r93, [%rd21];
	cvt.rn.f32.s32 	%f52, %r93;
	st.shared.f32 	[%r10], %f52;
	bar.sync 	0;
	cvt.rzi.s32.f32 	%r94, %f50;
	ld.shared.f32 	%f53, [%r8];
	ld.shared.f32 	%f54, [%r11];
	cvt.rn.f32.s32 	%f55, %r94;
	fma.rn.f32 	%f56, %f53, %f54, %f55;
	cvt.rzi.s32.f32 	%r95, %f56;
	ld.shared.f32 	%f57, [%r8+4];
	ld.shared.f32 	%f58, [%r11+8];
	cvt.rn.f32.s32 	%f59, %r95;
	fma.rn.f32 	%f60, %f57, %f58, %f59;
	bar.sync 	0;
	cvt.rzi.s32.f32 	%r119, %f60;
	sub.s32 	%r96, %r83, %r117;
	add.s32 	%r117, %r96, 2;
$L__BB2_7:
	and.b32  	%r97, %r6, 1;
	setp.eq.b32 	%p6, %r97, 1;
	not.pred 	%p7, %p6;
	@%p7 bra 	$L__BB2_9;
	shl.b32 	%r98, %r117, 1;
	add.s32 	%r99, %r7, %r98;
	mul.wide.s32 	%rd22, %r99, 4;
	add.s64 	%rd23, %rd2, %rd22;
	ld.global.u32 	%r100, [%rd23];
	cvt.rn.f32.s32 	%f61, %r100;
	st.shared.f32 	[%r9], %f61;
	add.s32 	%r101, %r98, %r2;
	mad.lo.s32 	%r102, %r101, %r44, %r5;
	mul.wide.u32 	%rd24, %r102, 4;
	add.s64 	%rd25, %rd1, %rd24;
	ld.global.u32 	%r103, [%rd25];
	cvt.rn.f32.s32 	%f62, %r103;
	st.shared.f32 	[%r10], %f62;
	bar.sync 	0;
	ld.shared.f32 	%f63, [%r8];
	ld.shared.f32 	%f64, [%r11];
	cvt.rn.f32.s32 	%f65, %r119;
	fma.rn.f32 	%f66, %f63, %f64, %f65;
	cvt.rzi.s32.f32 	%r104, %f66;
	ld.shared.f32 	%f67, [%r8+4];
	ld.shared.f32 	%f68, [%r11+8];
	cvt.rn.f32.s32 	%f69, %r104;
	fma.rn.f32 	%f70, %f67, %f68, %f69;
	cvt.rzi.s32.f32 	%r119, %f70;
	bar.sync 	0;
$L__BB2_9:
	cvta.to.global.u64 	%rd26, %rd3;
	mad.lo.s32 	%r105, %r44, %r3, %r5;
	mul.wide.s32 	%rd27, %r105, 4;
	add.s64 	%rd28, %rd26, %rd27;
	st.global.u32 	[%rd28], %r119;
	ret;

}
	// .globl	_Z20mult_mat_rectangularPiS_S_i
.visible .entry _Z20mult_mat_rectangularPiS_S_i(
	.param .u64 .ptr .align 1 _Z20mult_mat_rectangularPiS_S_i_param_0,
	.param .u64 .ptr .align 1 _Z20mult_mat_rectangularPiS_S_i_param_1,
	.param .u64 .ptr .align 1 _Z20mult_mat_rectangularPiS_S_i_param_2,
	.param .u32 _Z20mult_mat_rectangularPiS_S_i_param_3
)
{
	.reg .pred 	%p<8>;
	.reg .b32 	%r<241>;
	.reg .b64 	%rd<34>;
	// demoted variable
	.shared .align 4 .b8 _ZZ20mult_mat_rectangularPiS_S_iE3Mds[16];
	// demoted variable
	.shared .align 4 .b8 _ZZ20mult_mat_rectangularPiS_S_iE3Nds[16];
	ld.param.u64 	%rd4, [_Z20mult_mat_rectangularPiS_S_i_param_0];
	ld.param.u64 	%rd5, [_Z20mult_mat_rectangularPiS_S_i_param_1];
	ld.param.u32 	%r57, [_Z20mult_mat_rectangularPiS_S_i_param_3];
	cvta.to.global.u64 	%rd1, %rd5;
	cvta.to.global.u64 	%rd2, %rd4;
	mov.u32 	%r59, %ctaid.x;
	mov.u32 	%r60, %ctaid.y;
	mov.u32 	%r1, %tid.x;
	mov.u32 	%r2, %tid.y;
	shl.b32 	%r61, %r60, 1;
	add.s32 	%r62, %r61, %r2;
	shl.b32 	%r3, %r59, 2;
	add.s32 	%r4, %r3, %r1;
	mul.lo.s32 	%r5, %r57, %r62;
	add.s32 	%r6, %r5, %r1;
	mul.wide.s32 	%rd6, %r6, 4;
	add.s64 	%rd7, %rd2, %rd6;
	ld.global.u32 	%r63, [%rd7];
	mul.lo.s32 	%r7, %r57, %r2;
	add.s32 	%r64, %r7, %r4;
	mul.wide.s32 	%rd8, %r64, 4;
	add.s64 	%rd9, %rd1, %rd8;
	ld.global.u32 	%r65, [%rd9];
	ld.global.u32 	%r230, [%rd9+8];
	shl.b32 	%r66, %r2, 3;
	mov.u32 	%r67, _ZZ20mult_mat_rectangularPiS_S_iE3Mds;
	add.s32 	%r68, %r67, %r66;
	shl.b32 	%r69, %r1, 2;
	add.s32 	%r9, %r68, %r69;
	st.shared.u32 	[%r9], %r63;
	mov.u32 	%r70, _ZZ20mult_mat_rectangularPiS_S_iE3Nds;
	add.s32 	%r71, %r70, %r66;
	add.s32 	%r10, %r71, %r69;
	st.shared.u32 	[%r10], %r65;
	bar.sync 	0;
	shr.u32 	%r72, %r57, 31;
	add.s32 	%r73, %r57, %r72;
	shr.s32 	%r11, %r73, 1;
	setp.lt.s32 	%p1, %r57, 2;
	mov.b32 	%r239, 0;
	mov.u32 	%r240, %r239;
	@%p1 bra 	$L__BB3_9;
	add.s32 	%r76, %r11, -1;
	setp.lt.u32 	%p2, %r76, 3;
	mov.b32 	%r235, 0;
	mov.u32 	%r240, %r235;
	mov.u32 	%r239, %r235;
	@%p2 bra 	$L__BB3_4;
	and.b32  	%r78, %r11, 1073741820;
	neg.s32 	%r223, %r78;
	add.s32 	%r79, %r2, 6;
	mad.lo.s32 	%r80, %r57, %r79, %r1;
	add.s32 	%r221, %r80, %r3;
	add.s32 	%r81, %r2, 4;
	mad.lo.s32 	%r82, %r57, %r81, %r1;
	add.s32 	%r220, %r82, %r3;
	add.s32 	%r83, %r2, 2;
	mad.lo.s32 	%r84, %r57, %r83, %r1;
	add.s32 	%r219, %r84, %r3;
	add.s32 	%r85, %r1, %r7;
	add.s32 	%r218, %r85, %r3;
	mov.b32 	%r240, 0;
	mov.u32 	%r222, %r6;
	mov.u32 	%r239, %r240;
$L__BB3_3:
	.pragma "nounroll";
	and.b32  	%r235, %r11, 1073741820;
	mul.wide.s32 	%rd10, %r222, 4;
	add.s64 	%rd11, %rd2, %rd10;
	ld.global.u32 	%r86, [%rd11];
	mul.wide.s32 	%rd12, %r218, 4;
	add.s64 	%rd13, %rd1, %rd12;
	ld.global.u32 	%r87, [%rd13];
	shl.b32 	%r88, %r2, 3;
	mov.u32 	%r89, _ZZ20mult_mat_rectangularPiS_S_iE3Mds;
	add.s32 	%r90, %r89, %r88;
	ld.shared.u32 	%r91, [%r90];
	mov.u32 	%r92, %tid.x;
	shl.b32 	%r93, %r92, 2;
	mov.u32 	%r94, _ZZ20mult_mat_rectangularPiS_S_iE3Nds;
	add.s32 	%r95, %r94, %r93;
	ld.shared.u32 	%r96, [%r95];
	mad.lo.s32 	%r97, %r96, %r91, %r239;
	ld.shared.u32 	%r98, [%r90+4];
	ld.shared.u32 	%r99, [%r95+8];
	mad.lo.s32 	%r100, %r99, %r98, %r97;
	bar.sync 	0;
	st.shared.u32 	[%r10], %r230;
	bar.sync 	0;
	ld.global.u32 	%r101, [%rd13+8];
	ld.shared.u32 	%r102, [%r90];
	ld.shared.u32 	%r103, [%r95];
	mad.lo.s32 	%r104, %r103, %r102, %r240;
	ld.shared.u32 	%r105, [%r90+4];
	ld.shared.u32 	%r106, [%r95+8];
	mad.lo.s32 	%r107, %r106, %r105, %r104;
	bar.sync 	0;
	st.shared.u32 	[%r9], %r86;
	st.shared.u32 	[%r10], %r87;
	ld.global.u32 	%r108, [%rd11+8];
	mul.wide.s32 	%rd14, %r219, 4;
	add.s64 	%rd15, %rd1, %rd14;
	ld.global.u32 	%r109, [%rd15];
	ld.shared.u32 	%r110, [%r90];
	ld.shared.u32 	%r111, [%r95];
	mad.lo.s32 	%r112, %r111, %r110, %r100;
	ld.shared.u32 	%r113, [%r90+4];
	ld.shared.u32 	%r114, [%r95+8];
	mad.lo.s32 	%r115, %r114, %r113, %r112;
	bar.sync 	0;
	st.shared.u32 	[%r10], %r101;
	bar.sync 	0;
	ld.global.u32 	%r116, [%rd15+8];
	ld.shared.u32 	%r117, [%r90];
	ld.shared.u32 	%r118, [%r95];
	mad.lo.s32 	%r119, %r118, %r117, %r107;
	ld.shared.u32 	%r120, [%r90+4];
	ld.shared.u32 	%r121, [%r95+8];
	mad.lo.s32 	%r122, %r121, %r120, %r119;
	bar.sync 	0;
	st.shared.u32 	[%r9], %r108;
	st.shared.u32 	[%r10], %r109;
	ld.global.u32 	%r123, [%rd11+16];
	mul.wide.s32 	%rd16, %r220, 4;
	add.s64 	%rd17, %rd1, %rd16;
	ld.global.u32 	%r124, [%rd17];
	ld.shared.u32 	%r125, [%r90];
	ld.shared.u32 	%r126, [%r95];
	mad.lo.s32 	%r127, %r126, %r125, %r115;
	ld.shared.u32 	%r128, [%r90+4];
	ld.shared.u32 	%r129, [%r95+8];
	mad.lo.s32 	%r130, %r129, %r128, %r127;
	bar.sync 	0;
	st.shared.u32 	[%r10], %r116;
	bar.sync 	0;
	ld.global.u32 	%r131, [%rd17+8];
	ld.shared.u32 	%r132, [%r90];
	ld.shared.u32 	%r133, [%r95];
	mad.lo.s32 	%r134, %r133, %r132, %r122;
	ld.shared.u32 	%r135, [%r90+4];
	ld.shared.u32 	%r136, [%r95+8];
	mad.lo.s32 	%r137, %r136, %r135, %r134;
	bar.sync 	0;
	st.shared.u32 	[%r9], %r123;
	st.shared.u32 	[%r10], %r124;
	ld.global.u32 	%r138, [%rd11+24];
	mul.wide.s32 	%rd18, %r221, 4;
	add.s64 	%rd19, %rd1, %rd18;
	ld.global.u32 	%r139, [%rd19];
	ld.shared.u32 	%r140, [%r90];
	ld.shared.u32 	%r141, [%r95];
	mad.lo.s32 	%r142, %r141, %r140, %r130;
	ld.shared.u32 	%r143, [%r90+4];
	ld.shared.u32 	%r144, [%r95+8];
	mad.lo.s32 	%r239, %r144, %r143, %r142;
	bar.sync 	0;
	st.shared.u32 	[%r10], %r131;
	bar.sync 	0;
	ld.global.u32 	%r230, [%rd19+8];
	ld.shared.u32 	%r145, [%r90];
	ld.shared.u32 	%r146, [%r95];
	mad.lo.s32 	%r147, %r146, %r145, %r137;
	ld.shared.u32 	%r148, [%r90+4];
	ld.shared.u32 	%r149, [%r95+8];
	mad.lo.s32 	%r240, %r149, %r148, %r147;
	bar.sync 	0;
	st.shared.u32 	[%r9], %r138;
	st.shared.u32 	[%r10], %r139;
	add.s32 	%r223, %r223, 4;
	add.s32 	%r222, %r222, 8;
	shl.b32 	%r150, %r57, 3;
	add.s32 	%r221, %r221, %r150;
	add.s32 	%r220, %r220, %r150;
	add.s32 	%r219, %r219, %r150;
	add.s32 	%r218, %r218, %r150;
	setp.ne.s32 	%p3, %r223, 0;
	@%p3 bra 	$L__BB3_3;
$L__BB3_4:
	and.b32  	%r42, %r11, 3;
	setp.eq.s32 	%p4, %r42, 0;
	@%p4 bra 	$L__BB3_9;
	setp.eq.s32 	%p5, %r42, 1;
	@%p5 bra 	$L__BB3_7;
	shl.b32 	%r152, %r235, 1;
	add.s32 	%r153, %r6, %r152;
	mul.wide.s32 	%rd20, %r153, 4;
	add.s64 	%rd21, %rd2, %rd20;
	ld.global.u32 	%r154, [%rd21];
	add.s32 	%r155, %r152, %r2;
	mad.lo.s32 	%r156, %r155, %r57, %r4;
	mul.wide.s32 	%rd22, %r156, 4;
	add.s64 	%rd23, %rd1, %rd22;
	ld.global.u32 	%r157, [%rd23];
	shl.b32 	%r158, %r2, 3;
	mov.u32 	%r159, _ZZ20mult_mat_rectangularPiS_S_iE3Mds;
	add.s32 	%r160, %r159, %r158;
	ld.shared.u32 	%r161, [%r160];
	mov.u32 	%r162, %tid.x;
	shl.b32 	%r163, %r162, 2;
	mov.u32 	%r164, _ZZ20mult_mat_rectangularPiS_S_iE3Nds;
	add.s32 	%r165, %r164, %r163;
	ld.shared.u32 	%r166, [%r165];
	mad.lo.s32 	%r167, %r166, %r161, %r239;
	ld.shared.u32 	%r168, [%r160+4];
	ld.shared.u32 	%r169, [%r165+8];
	mad.lo.s32 	%r170, %r169, %r168, %r167;
	bar.sync 	0;
	st.shared.u32 	[%r10], %r230;
	bar.sync 	0;
	ld.global.u32 	%r171, [%rd23+8];
	ld.shared.u32 	%r172, [%r160];
	ld.shared.u32 	%r173, [%r165];
	mad.lo.s32 	%r174, %r173, %r172, %r240;
	ld.shared.u32 	%r175, [%r160+4];
	ld.shared.u32 	%r176, [%r165+8];
	mad.lo.s32 	%r177, %r176, %r175, %r174;
	bar.sync 	0;
	st.shared.u32 	[%r9], %r154;
	st.shared.u32 	[%r10], %r157;
	ld.global.u32 	%r178, [%rd21+8];
	add.s32 	%r179, %r155, 2;
	mad.lo.s32 	%r180, %r179, %r57, %r4;
	mul.wide.s32 	%rd24, %r180, 4;
	add.s64 	%rd25, %rd1, %rd24;
	ld.global.u32 	%r181, [%rd25];
	ld.shared.u32 	%r182, [%r160];
	ld.shared.u32 	%r183, [%r165];
	mad.lo.s32 	%r184, %r183, %r182, %r170;
	ld.shared.u32 	%r185, [%r160+4];
	ld.shared.u32 	%r186, [%r165+8];
	mad.lo.s32 	%r239, %r186, %r185, %r184;
	bar.sync 	0;
	st.shared.u32 	[%r10], %r171;
	bar.sync 	0;
	ld.global.u32 	%r230, [%rd25+8];
	ld.shared.u32 	%r187, [%r160];
	ld.shared.u32 	%r188, [%r165];
	mad.lo.s32 	%r189, %r188, %r187, %r177;
	ld.shared.u32 	%r190, [%r160+4];
	ld.shared.u32 	%r191, [%r165+8];
	mad.lo.s32 	%r240, %r191, %r190, %r189;
	bar.sync 	0;
	st.shared.u32 	[%r9], %r178;
	st.shared.u32 	[%r10], %r181;
	sub.s32 	%r192, %r152, %r235;
	add.s32 	%r235, %r192, 2;
$L__BB3_7:
	and.b32  	%r193, %r11, 1;
	setp.eq.b32 	%p6, %r193, 1;
	not.pred 	%p7, %p6;
	@%p7 bra 	$L__BB3_9;
	shl.b32 	%r194, %r235, 1;
	add.s32 	%r195, %r6, %r194;
	mul.wide.s32 	%rd26, %r195, 4;
	add.s64 	%rd27, %rd2, %rd26;
	ld.global.u32 	%r196, [%rd27];
	add.s32 	%r197, %r194, %r2;
	mad.lo.s32 	%r198, %r197, %r57, %r4;
	mul.wide.s32 	%rd28, %r198, 4;
	add.s64 	%rd29, %rd1, %rd28;
	ld.global.u32 	%r199, [%rd29];
	shl.b32 	%r200, %r2, 3;
	mov.u32 	%r201, _ZZ20mult_mat_rectangularPiS_S_iE3Mds;
	add.s32 	%r202, %r201, %r200;
	ld.shared.u32 	%r203, [%r202];
	mov.u32 	%r204, %tid.x;
	shl.b32 	%r205, %r204, 2;
	mov.u32 	%r206, _ZZ20mult_mat_rectangularPiS_S_iE3Nds;
	add.s32 	%r207, %r206, %r205;
	ld.shared.u32 	%r208, [%r207];
	mad.lo.s32 	%r209, %r208, %r203, %r239;
	ld.shared.u32 	%r210, [%r202+4];
	ld.shared.u32 	%r211, [%r207+8];
	mad.lo.s32 	%r239, %r211, %r210, %r209;
	bar.sync 	0;
	st.shared.u32 	[%r10], %r230;
	bar.sync 	0;
	ld.shared.u32 	%r212, [%r202];
	ld.shared.u32 	%r213, [%r207];
	mad.lo.s32 	%r214, %r213, %r212, %r240;
	ld.shared.u32 	%r215, [%r202+4];
	ld.shared.u32 	%r216, [%r207+8];
	mad.lo.s32 	%r240, %r216, %r215, %r214;
	bar.sync 	0;
	st.shared.u32 	[%r9], %r196;
	st.shared.u32 	[%r10], %r199;
$L__BB3_9:
	ld.param.u64 	%rd33, [_Z20mult_mat_rectangularPiS_S_i_param_2];
	cvta.to.global.u64 	%rd30, %rd33;
	add.s32 	%r217, %r5, %r4;
	mul.wide.s32 	%rd31, %r217, 4;
	add.s64 	%rd32, %rd30, %rd31;
	st.global.u32 	[%rd32], %r239;
	st.global.u32 	[%rd32+8], %r240;
	ret;

}


// ===== COMPILED SASS (sm_100) =====

	.target	sm_100

	.elftype	@"ET_EXEC"


//--------------------- .note.nv.tkinfo           --------------------------
	.section	.note.nv.tkinfo,"",@"SHT_NOTE"
	.sectionflags	@"SHF_NOTE_NV_TKINFO"
	.tkinfo
        /*0018*/ 	.word	0x00000002
        /*0030*/ 	.string	""
        /*0030*/ 	.string	"ptxas"
        /*0030*/ 	.string	"Cuda compilation tools, release 13.0, V13.0.88"
        /*0030*/ 	.string	"Build cuda_13.0.r13.0/compiler.36424714_0"
        /*0030*/ 	.string	"-arch sm_100 -m 64 "



//--------------------- .note.nv.cuinfo           --------------------------
	.section	.note.nv.cuinfo,"",@"SHT_NOTE"
	.sectionflags	@"SHF_NOTE_NV_CUINFO"
        /*0018*/ 	.short	0x0002
        /*001a*/ 	.short	0x0064
        /*001c*/ 	.short	0x0082
	.zero		2


//--------------------- .nv.info                  --------------------------
	.section	.nv.info,"",@"SHT_CUDA_INFO"
	.align	4


	//----- nvinfo : EIATTR_REGCOUNT
	.align		4
        /*0000*/ 	.byte	0x04, 0x2f
        /*0002*/ 	.short	(.L_1 - .L_0)
	.align		4
.L_0:
        /*0004*/ 	.word	index@(_Z10add_matrixPiS_S_i)
        /*0008*/ 	.word	0x0000000c


	//----- nvinfo : EIATTR_FRAME_SIZE
	.align		4
.L_1:
        /*000c*/ 	.byte	0x04, 0x11
        /*000e*/ 	.short	(.L_3 - .L_2)
	.align		4
.L_2:
        /*0010*/ 	.word	index@(_Z10add_matrixPiS_S_i)
        /*0014*/ 	.word	0x00000000


	//----- nvinfo : EIATTR_REGCOUNT
	.align		4
.L_3:
        /*0018*/ 	.byte	0x04, 0x2f
        /*001a*/ 	.short	(.L_5 - .L_4)
	.align		4
.L_4:
        /*001c*/ 	.word	index@(_Z11mult_matrixPiS_S_i)
        /*0020*/ 	.word	0x00000018


	//----- nvinfo : EIATTR_FRAME_SIZE
	.align		4
.L_5:
        /*0024*/ 	.byte	0x04, 0x11
        /*0026*/ 	.short	(.L_7 - .L_6)
	.align		4
.L_6:
        /*0028*/ 	.word	index@(_Z11mult_matrixPiS_S_i)
        /*002c*/ 	.word	0x00000000


	//----- nvinfo : EIATTR_REGCOUNT
	.align		4
.L_7:
        /*0030*/ 	.byte	0x04, 0x2f
        /*0032*/ 	.short	(.L_9 - .L_8)
	.align		4
.L_8:
        /*0034*/ 	.word	index@(_Z18mult_matrix_sharedPiS_S_i)
        /*0038*/ 	.word	0x00000020


	//----- nvinfo : EIATTR_FRAME_SIZE
	.align		4
.L_9:
        /*003c*/ 	.byte	0x04, 0x11
        /*003e*/ 	.short	(.L_11 - .L_10)
	.align		4
.L_10:
        /*0040*/ 	.word	index@(_Z18mult_matrix_sharedPiS_S_i)
        /*0044*/ 	.word	0x00000000


	//----- nvinfo : EIATTR_REGCOUNT
	.align		4
.L_11:
        /*0048*/ 	.byte	0x04, 0x2f
        /*004a*/ 	.short	(.L_13 - .L_12)
	.align		4
.L_12:
        /*004c*/ 	.word	index@(_Z20mult_mat_rectangularPiS_S_i)
        /*0050*/ 	.word	0x00000020


	//----- nvinfo : EIATTR_FRAME_SIZE
	.align		4
.L_13:
        /*0054*/ 	.byte	0x04, 0x11
        /*0056*/ 	.short	(.L_15 - .L_14)
	.align		4
.L_14:
        /*0058*/ 	.word	index@(_Z20mult_mat_rectangularPiS_S_i)
        /*005c*/ 	.word	0x00000000


	//----- nvinfo : EIATTR_MIN_STACK_SIZE
	.align		4
.L_15:
        /*0060*/ 	.byte	0x04, 0x12
        /*0062*/ 	.short	(.L_17 - .L_16)
	.align		4
.L_16:
        /*0064*/ 	.word	index@(_Z20mult_mat_rectangularPiS_S_i)
        /*0068*/ 	.word	0x00000000


	//----- nvinfo : EIATTR_MIN_STACK_SIZE
	.align		4
.L_17:
        /*006c*/ 	.byte	0x04, 0x12
        /*006e*/ 	.short	(.L_19 - .L_18)
	.align		4
.L_18:
        /*0070*/ 	.word	index@(_Z18mult_matrix_sharedPiS_S_i)
        /*0074*/ 	.word	0x00000000


	//----- nvinfo : EIATTR_MIN_STACK_SIZE
	.align		4
.L_19:
        /*0078*/ 	.byte	0x04, 0x12
        /*007a*/ 	.short	(.L_21 - .L_20)
	.align		4
.L_20:
        /*007c*/ 	.word	index@(_Z11mult_matrixPiS_S_i)
        /*0080*/ 	.word	0x00000000


	//----- nvinfo : EIATTR_MIN_STACK_SIZE
	.align		4
.L_21:
        /*0084*/ 	.byte	0x04, 0x12
        /*0086*/ 	.short	(.L_23 - .L_22)
	.align		4
.L_22:
        /*0088*/ 	.word	index@(_Z10add_matrixPiS_S_i)
        /*008c*/ 	.word	0x00000000
.L_23:


//--------------------- .nv.compat                --------------------------
	.section	.nv.compat,"",@"SHT_CUDA_COMPAT_INFO"
	.align	4
        /*0000*/ 	.byte	0x02, 0x09, 0x00, 0x00, 0x02, 0x02, 0x01, 0x00, 0x02, 0x05, 0x05, 0x00, 0x03, 0x07, 0x01, 0x01
        /*0010*/ 	.byte	0x02, 0x03, 0x00, 0x00, 0x02, 0x06, 0x01, 0x00, 0x04, 0x0b, 0x08, 0x00, 0x09, 0x00, 0x00, 0x00
        /*0020*/ 	.byte	0x00, 0x00, 0x00, 0x00


//--------------------- .nv.info._Z20mult_mat_rectangularPiS_S_i --------------------------
	.section	.nv.info._Z20mult_mat_rectangularPiS_S_i,"",@"SHT_CUDA_INFO"
	.sectionflags	@""
	.align	4


	//----- nvinfo : EIATTR_CUDA_API_VERSION
	.align		4
        /*0000*/ 	.byte	0x04, 0x37
        /*0002*/ 	.short	(.L_25 - .L_24)
.L_24:
        /*0004*/ 	.word	0x00000082


	//----- nvinfo : EIATTR_KPARAM_INFO
	.align		4
.L_25:
        /*0008*/ 	.byte	0x04, 0x17
        /*000a*/ 	.short	(.L_27 - .L_26)
.L_26:
        /*000c*/ 	.word	0x00000000
        /*0010*/ 	.short	0x0003
        /*0012*/ 	.short	0x0018
        /*0014*/ 	.byte	0x00, 0xf0, 0x11, 0x00


	//----- nvinfo : EIATTR_KPARAM_INFO
	.align		4
.L_27:
        /*0018*/ 	.byte	0x04, 0x17
        /*001a*/ 	.short	(.L_29 - .L_28)
.L_28:
        /*001c*/ 	.word	0x00000000
        /*0020*/ 	.short	0x0002
        /*0022*/ 	.short	0x0010
        /*0024*/ 	.byte	0x00, 0xf5, 0x21, 0x00


	//----- nvinfo : EIATTR_KPARAM_INFO
	.align		4
.L_29:
        /*0028*/ 	.byte	0x04, 0x17
        /*002a*/ 	.short	(.L_31 - .L_30)
.L_30:
        /*002c*/ 	.word	0x00000000
        /*0030*/ 	.short	0x0001
        /*0032*/ 	.short	0x0008
        /*0034*/ 	.byte	0x00, 0xf5, 0x21, 0x00


	//----- nvinfo : EIATTR_KPARAM_INFO
	.align		4
.L_31:
        /*0038*/ 	.byte	0x04, 0x17
        /*003a*/ 	.short	(.L_33 - .L_32)
.L_32:
        /*003c*/ 	.word	0x00000000
        /*0040*/ 	.short	0x0000
        /*0042*/ 	.short	0x0000
        /*0044*/ 	.byte	0x00, 0xf5, 0x21, 0x00


	//----- nvinfo : EIATTR_SPARSE_MMA_MASK
	.align		4
.L_33:
        /*0048*/ 	.byte	0x03, 0x50
        /*004a*/ 	.short	0x0000


	//----- nvinfo : EIATTR_MAXREG_COUNT
	.align		4
        /*004c*/ 	.byte	0x03, 0x1b
        /*004e*/ 	.short	0x00ff


	//----- nvinfo : EIATTR_NUM_BARRIERS
	.align		4
        /*0050*/ 	.byte	0x02, 0x4c
        /*0052*/ 	.byte	0x01
	.zero		1


	//----- nvinfo : EIATTR_MERCURY_ISA_VERSION
	.align		4
        /*0054*/ 	.byte	0x03, 0x5f
        /*0056*/ 	.short	0x0101


	//----- nvinfo : EIATTR_VRC_CTA_INIT_COUNT
	.align		4
        /*0058*/ 	.byte	0x02, 0x4a
	.zero		1
	.zero		1


	//----- nvinfo : EIATTR_EXIT_INSTR_OFFSETS
	.align		4
        /*005c*/ 	.byte	0x04, 0x1c
        /*005e*/ 	.short	(.L_35 - .L_34)


	//   ....[0]....
.L_34:
        /*0060*/ 	.word	0x00000ef0


	//----- nvinfo : EIATTR_CBANK_PARAM_SIZE
	.align		4
.L_35:
        /*0064*/ 	.byte	0x03, 0x19
        /*0066*/ 	.short	0x001c


	//----- nvinfo : EIATTR_PARAM_CBANK
	.align		4
        /*0068*/ 	.byte	0x04, 0x0a
        /*006a*/ 	.short	(.L_37 - .L_36)
	.align		4
.L_36:
        /*006c*/ 	.word	index@(.nv.constant0._Z20mult_mat_rectangularPiS_S_i)
        /*0070*/ 	.short	0x0380
        /*0072*/ 	.short	0x001c


	//----- nvinfo : EIATTR_SW_WAR
	.align		4
.L_37:
        /*0074*/ 	.byte	0x04, 0x36
        /*0076*/ 	.short	(.L_39 - .L_38)
.L_38:
        /*0078*/ 	.word	0x00000008
.L_39:


//--------------------- .nv.info._Z18mult_matrix_sharedPiS_S_i --------------------------
	.section	.nv.info._Z18mult_matrix_sharedPiS_S_i,"",@"SHT_CUDA_INFO"
	.sectionflags	@""
	.align	4


	//----- nvinfo : EIATTR_CUDA_API_VERSION
	.align		4
        /*0000*/ 	.byte	0x04, 0x37
        /*0002*/ 	.short	(.L_41 - .L_40)
.L_40:
        /*0004*/ 	.word	0x00000082


	//----- nvinfo : EIATTR_KPARAM_INFO
	.align		4
.L_41:
        /*0008*/ 	.byte	0x04, 0x17
        /*000a*/ 	.short	(.L_43 - .L_42)
.L_42:
        /*000c*/ 	.word	0x00000000
        /*0010*/ 	.short	0x0003
        /*0012*/ 	.short	0x0018
        /*0014*/ 	.byte	0x00, 0xf0, 0x11, 0x00


	//----- nvinfo : EIATTR_KPARAM_INFO
	.align		4
.L_43:
        /*0018*/ 	.byte	0x04, 0x17
        /*001a*/ 	.short	(.L_45 - .L_44)
.L_44:
        /*001c*/ 	.word	0x00000000
        /*0020*/ 	.short	0x0002
        /*0022*/ 	.short	0x0010
        /*0024*/ 	.byte	0x00, 0xf5, 0x21, 0x00


	//----- nvinfo : EIATTR_KPARAM_INFO
	.align		4
.L_45:
        /*0028*/ 	.byte	0x04, 0x17
        /*002a*/ 	.short	(.L_47 - .L_46)
.L_46:
        /*002c*/ 	.word	0x00000000
        /*0030*/ 	.short	0x0001
        /*0032*/ 	.short	0x0008
        /*0034*/ 	.byte	0x00, 0xf5, 0x21, 0x00


	//----- nvinfo : EIATTR_KPARAM_INFO
	.align		4
.L_47:
        /*0038*/ 	.byte	0x04, 0x17
        /*003a*/ 	.short	(.L_49 - .L_48)
.L_48:
        /*003c*/ 	.word	0x00000000
        /*0040*/ 	.short	0x0000
        /*0042*/ 	.short	0x0000
        /*0044*/ 	.byte	0x00, 0xf5, 0x21, 0x00


	//----- nvinfo : EIATTR_SPARSE_MMA_MASK
	.align		4
.L_49:
        /*0048*/ 	.byte	0x03, 0x50
        /*004a*/ 	.short	0x0000


	//----- nvinfo : EIATTR_MAXREG_COUNT
	.align		4
        /*004c*/ 	.byte	0x03, 0x1b
        /*004e*/ 	.short	0x00ff


	//----- nvinfo : EIATTR_NUM_BARRIERS
	.align		4
        /*0050*/ 	.byte	0x02, 0x4c
        /*0052*/ 	.byte	0x01
	.zero		1


	//----- nvinfo : EIATTR_MERCURY_ISA_VERSION
	.align		4
        /*0054*/ 	.byte	0x03, 0x5f
        /*0056*/ 	.short	0x0101


	//----- nvinfo : EIATTR_VRC_CTA_INIT_COUNT
	.align		4
        /*0058*/ 	.byte	0x02, 0x4a
	.zero		1
	.zero		1


	//----- nvinfo : EIATTR_EXIT_INSTR_OFFSETS
	.align		4
        /*005c*/ 	.byte	0x04, 0x1c
        /*005e*/ 	.short	(.L_51 - .L_50)


	//   ....[0]....
.L_50:
        /*0060*/ 	.word	0x00000d00


	//----- nvinfo : EIATTR_CBANK_PARAM_SIZE
	.align		4
.L_51:
        /*0064*/ 	.byte	0x03, 0x19
        /*0066*/ 	.short	0x001c


	//----- nvinfo : EIATTR_PARAM_CBANK
	.align		4
        /*0068*/ 	.byte	0x04, 0x0a
        /*006a*/ 	.short	(.L_53 - .L_52)
	.align		4
.L_52:
        /*006c*/ 	.word	index@(.nv.constant0._Z18mult_matrix_sharedPiS_S_i)
        /*0070*/ 	.short	0x0380
        /*0072*/ 	.short	0x001c


	//----- nvinfo : EIATTR_SW_WAR
	.align		4
.L_53:
        /*0074*/ 	.byte	0x04, 0x36
        /*0076*/ 	.short	(.L_55 - .L_54)
.L_54:
        /*0078*/ 	.word	0x00000008
.L_55:


//--------------------- .nv.info._Z11mult_matrixPiS_S_i --------------------------
	.section	.nv.info._Z11mult_matrixPiS_S_i,"",@"SHT_CUDA_INFO"
	.sectionflags	@""
	.align	4


	//----- nvinfo : EIATTR_CUDA_API_VERSION
	.align		4
        /*0000*/ 	.byte	0x04, 0x37
        /*0002*/ 	.short	(.L_57 - .L_56)
.L_56:
        /*0004*/ 	.word	0x00000082


	//----- nvinfo : EIATTR_KPARAM_INFO
	.align		4
.L_57:
        /*0008*/ 	.byte	0x04, 0x17
        /*000a*/ 	.short	(.L_59 - .L_58)
.L_58:
        /*000c*/ 	.word	0x00000000
        /*0010*/ 	.short	0x0003
        /*0012*/ 	.short	0x0018
        /*0014*/ 	.byte	0x00, 0xf0, 0x11, 0x00


	//----- nvinfo : EIATTR_KPARAM_INFO
	.align		4
.L_59:
        /*0018*/ 	.byte	0x04, 0x17
        /*001a*/ 	.short	(.L_61 - .L_60)
.L_60:
        /*001c*/ 	.word	0x00000000
        /*0020*/ 	.short	0x0002
        /*0022*/ 	.short	0x0010
        /*0024*/ 	.byte	0x00, 0xf5, 0x21, 0x00


	//----- nvinfo : EIATTR_KPARAM_INFO
	.align		4
.L_61:
        /*0028*/ 	.byte	0x04, 0x17
        /*002a*/ 	.short	(.L_63 - .L_62)
.L_62:
        /*002c*/ 	.word	0x00000000
        /*0030*/ 	.short	0x0001
        /*0032*/ 	.short	0x0008
        /*0034*/ 	.byte	0x00, 0xf5, 0x21, 0x00


	//----- nvinfo : EIATTR_KPARAM_INFO
	.align		4
.L_63:
        /*0038*/ 	.byte	0x04, 0x17
        /*003a*/ 	.short	(.L_65 - .L_64)
.L_64:
        /*003c*/ 	.word	0x00000000
        /*0040*/ 	.short	0x0000
        /*0042*/ 	.short	0x0000
        /*0044*/ 	.byte	0x00, 0xf5, 0x21, 0x00


	//----- nvinfo : EIATTR_SPARSE_MMA_MASK
	.align		4
.L_65:
        /*0048*/ 	.byte	0x03, 0x50
        /*004a*/ 	.short	0x0000


	//----- nvinfo : EIATTR_MAXREG_COUNT
	.align		4
        /*004c*/ 	.byte	0x03, 0x1b
        /*004e*/ 	.short	0x00ff


	//----- nvinfo : EIATTR_MERCURY_ISA_VERSION
	.align		4
        /*0050*/ 	.byte	0x03, 0x5f
        /*0052*/ 	.short	0x0101


	//----- nvinfo : EIATTR_VRC_CTA_INIT_COUNT
	.align		4
        /*0054*/ 	.byte	0x02, 0x4a
	.zero		1
	.zero		1


	//----- nvinfo : EIATTR_EXIT_INSTR_OFFSETS
	.align		4
        /*0058*/ 	.byte	0x04, 0x1c
        /*005a*/ 	.short	(.L_67 - .L_66)


	//   ....[0]....
.L_66:
        /*005c*/ 	.word	0x000000c0


	//   ....[1]....
        /*0060*/ 	.word	0x00000650


	//   ....[2]....
        /*0064*/ 	.word	0x000008c0


	//   ....[3]....
        /*0068*/ 	.word	0x00000a80


	//   ....[4]....
        /*006c*/ 	.word	0x00000b30


	//----- nvinfo : EIATTR_CBANK_PARAM_SIZE
	.align		4
.L_67:
        /*0070*/ 	.byte	0x03, 0x19
        /*0072*/ 	.short	0x001c


	//----- nvinfo : EIATTR_PARAM_CBANK
	.align		4
        /*0074*/ 	.byte	0x04, 0x0a
        /*0076*/ 	.short	(.L_69 - .L_68)
	.align		4
.L_68:
        /*0078*/ 	.word	index@(.nv.constant0._Z11mult_matrixPiS_S_i)
        /*007c*/ 	.short	0x0380
        /*007e*/ 	.short	0x001c


	//----- nvinfo : EIATTR_SW_WAR
	.align		4
.L_69:
        /*0080*/ 	.byte	0x04, 0x36
        /*0082*/ 	.short	(.L_71 - .L_70)
.L_70:
        /*0084*/ 	.word	0x00000008
.L_71:


//--------------------- .nv.info._Z10add_matrixPiS_S_i --------------------------
	.section	.nv.info._Z10add_matrixPiS_S_i,"",@"SHT_CUDA_INFO"
	.sectionflags	@""
	.align	4


	//----- nvinfo : EIATTR_CUDA_API_VERSION
	.align		4
        /*0000*/ 	.byte	0x04, 0x37
        /*0002*/ 	.short	(.L_73 - .L_72)
.L_72:
        /*0004*/ 	.word	0x00000082


	//----- nvinfo : EIATTR_KPARAM_INFO
	.align		4
.L_73:
        /*0008*/ 	.byte	0x04, 0x17
        /*000a*/ 	.short	(.L_75 - .L_74)
.L_74:
        /*000c*/ 	.word	0x00000000
        /*0010*/ 	.short	0x0003
        /*0012*/ 	.short	0x0018
        /*0014*/ 	.byte	0x00, 0xf0, 0x11, 0x00


	//----- nvinfo : EIATTR_KPARAM_INFO
	.align		4
.L_75:
        /*0018*/ 	.byte	0x04, 0x17
        /*001a*/ 	.short	(.L_77 - .L_76)
.L_76:
        /*001c*/ 	.word	0x00000000
        /*0020*/ 	.short	0x0002
        /*0022*/ 	.short	0x0010
        /*0024*/ 	.byte	0x00, 0xf5, 0x21, 0x00


	//----- nvinfo : EIATTR_KPARAM_INFO
	.align		4
.L_77:
        /*0028*/ 	.byte	0x04, 0x17
        /*002a*/ 	.short	(.L_79 - .L_78)
.L_78:
        /*002c*/ 	.word	0x00000000
        /*0030*/ 	.short	0x0001
        /*0032*/ 	.short	0x0008
        /*0034*/ 	.byte	0x00, 0xf5, 0x21, 0x00


	//----- nvinfo : EIATTR_KPARAM_INFO
	.align		4
.L_79:
        /*0038*/ 	.byte	0x04, 0x17
        /*003a*/ 	.short	(.L_81 - .L_80)
.L_80:
        /*003c*/ 	.word	0x00000000
        /*0040*/ 	.short	0x0000
        /*0042*/ 	.short	0x0000
        /*0044*/ 	.byte	0x00, 0xf5, 0x21, 0x00


	//----- nvinfo : EIATTR_SPARSE_MMA_MASK
	.align		4
.L_81:
        /*0048*/ 	.byte	0x03, 0x50
        /*004a*/ 	.short	0x0000


	//----- nvinfo : EIATTR_MAXREG_COUNT
	.align		4
        /*004c*/ 	.byte	0x03, 0x1b
        /*004e*/ 	.short	0x00ff


	//----- nvinfo : EIATTR_MERCURY_ISA_VERSION
	.align		4
        /*0050*/ 	.byte	0x03, 0x5f
        /*0052*/ 	.short	0x0101


	//----- nvinfo : EIATTR_VRC_CTA_INIT_COUNT
	.align		4
        /*0054*/ 	.byte	0x02, 0x4a
	.zero		1
	.zero		1


	//----- nvinfo : EIATTR_EXIT_INSTR_OFFSETS
	.align		4
        /*0058*/ 	.byte	0x04, 0x1c
        /*005a*/ 	.short	(.L_83 - .L_82)


	//   ....[0]....
.L_82:
        /*005c*/ 	.word	0x000000c0


	//   ....[1]....
        /*0060*/ 	.word	0x00000190


	//----- nvinfo : EIATTR_CBANK_PARAM_SIZE
	.align		4
.L_83:
        /*0064*/ 	.byte	0x03, 0x19
        /*0066*/ 	.short	0x001c


	//----- nvinfo : EIATTR_PARAM_CBANK
	.align		4
        /*0068*/ 	.byte	0x04, 0x0a
        /*006a*/ 	.short	(.L_85 - .L_84)
	.align		4
.L_84:
        /*006c*/ 	.word	index@(.nv.constant0._Z10add_matrixPiS_S_i)
        /*0070*/ 	.short	0x0380
        /*0072*/ 	.short	0x001c


	//----- nvinfo : EIATTR_SW_WAR
	.align		4
.L_85:
        /*0074*/ 	.byte	0x04, 0x36
        /*0076*/ 	.short	(.L_87 - .L_86)
.L_86:
        /*0078*/ 	.word	0x00000008
.L_87:


//--------------------- .nv.callgraph             --------------------------
	.section	.nv.callgraph,"",@"SHT_CUDA_CALLGRAPH"
	.align	4
	.sectionentsize	8
	.align		4
        /*0000*/ 	.word	0x00000000
	.align		4
        /*0004*/ 	.word	0xffffffff
	.align		4
        /*0008*/ 	.word	0x00000000
	.align		4
        /*000c*/ 	.word	0xfffffffe
	.align		4
        /*0010*/ 	.word	0x00000000
	.align		4
        /*0014*/ 	.word	0xfffffffd
	.align		4
        /*0018*/ 	.word	0x00000000
	.align		4
        /*001c*/ 	.word	0xfffffffc


//--------------------- .text._Z20mult_mat_rectangularPiS_S_i --------------------------
	.section	.text._Z20mult_mat_rectangularPiS_S_i,"ax",@progbits
	.align	128
        .global         _Z20mult_mat_rectangularPiS_S_i
        .type           _Z20mult_mat_rectangularPiS_S_i,@function
        .size           _Z20mult_mat_rectangularPiS_S_i,(.L_x_16 - _Z20mult_mat_rectangularPiS_S_i)
        .other          _Z20mult_mat_rectangularPiS_S_i,@"STO_CUDA_ENTRY STV_DEFAULT"
_Z20mult_mat_rectangularPiS_S_i:
.text._Z20mult_mat_rectangularPiS_S_i:
[----:B------:R-:W-:Y:S01]  /*0000*/  LDC R1, c[0x0][0x37c] ;  /* 0x0000df00ff017b82 */ /* 0x000fe20000000800 */
[----:B------:R-:W0:Y:S07]  /*0010*/  S2R R9, SR_TID.Y ;  /* 0x0000000000097919 */ /* 0x000e2e0000002200 */
[----:B------:R-:W1:Y:S01]  /*0020*/  LDC R0, c[0x0][0x398] ;  /* 0x0000e600ff007b82 */ /* 0x000e620000000800 */
[----:B------:R-:W2:Y:S01]  /*0030*/  LDCU.64 UR8, c[0x0][0x358] ;  /* 0x00006b00ff0877ac */ /* 0x000ea20008000a00 */
[----:B------:R-:W0:Y:S01]  /*0040*/  S2R R16, SR_CTAID.Y ;  /* 0x0000000000107919 */ /* 0x000e220000002600 */
[----:B------:R-:W3:Y:S05]  /*0050*/  S2R R10, SR_CTAID.X ;  /* 0x00000000000a7919 */ /* 0x000eea0000002500 */
[----:B------:R-:W4:Y:S01]  /*0060*/  LDC.64 R20, c[0x0][0x380] ;  /* 0x0000e000ff147b82 */ /* 0x000f220000000a00 */
[----:B------:R-:W3:Y:S07]  /*0070*/  S2R R3, SR_TID.X ;  /* 0x0000000000037919 */ /* 0x000eee0000002100 */
[----:B------:R-:W2:Y:S01]  /*0080*/  LDC.64 R18, c[0x0][0x388] ;  /* 0x0000e200ff127b82 */ /* 0x000ea20000000a00 */
[----:B0-----:R-:W-:-:S02]  /*0090*/  LEA R16, R16, R9, 0x1 ;  /* 0x0000000910107211 */ /* 0x001fc400078e08ff */
[----:B---3--:R-:W-:-:S03]  /*00a0*/  LEA R5, R10, R3, 0x2 ;  /* 0x000000030a057211 */ /* 0x008fc600078e10ff */
[-C--:B-1----:R-:W-:Y:S02]  /*00b0*/  IMAD R8, R16, R0.reuse, R3 ;  /* 0x0000000010087224 */ /* 0x082fe400078e0203 */
[----:B------:R-:W-:Y:S02]  /*00c0*/  IMAD R13, R9, R0, R5 ;  /* 0x00000000090d7224 */ /* 0x000fe400078e0205 */
[----:B----4-:R-:W-:-:S04]  /*00d0*/  IMAD.WIDE R6, R8, 0x4, R20 ;  /* 0x0000000408067825 */ /* 0x010fc800078e0214 */
[----:B--2---:R-:W-:Y:S02]  /*00e0*/  IMAD.WIDE R12, R13, 0x4, R18 ;  /* 0x000000040d0c7825 */ /* 0x004fe400078e0212 */
[----:B------:R0:W2:Y:S04]  /*00f0*/  LDG.E R7, desc[UR8][R6.64] ;  /* 0x0000000806077981 */ /* 0x0000a8000c1e1900 */
[----:B------:R-:W3:Y:S01]  /*0100*/  LDG.E R11, desc[UR8][R12.64] ;  /* 0x000000080c0b7981 */ /* 0x000ee2000c1e1900 */
[----:B------:R-:W1:Y:S01]  /*0110*/  S2UR UR6, SR_CgaCtaId ;  /* 0x00000000000679c3 */ /* 0x000e620000008800 */
[----:B------:R-:W-:Y:S02]  /*0120*/  UMOV UR4, 0x400 ;  /* 0x0000040000047882 */ /* 0x000fe40000000000 */
[----:B------:R-:W-:Y:S01]  /*0130*/  UIADD3 UR5, UPT, UPT, UR4, 0x10, URZ ;  /* 0x0000001004057890 */ /* 0x000fe2000fffe0ff */
[----:B------:R-:W-:Y:S01]  /*0140*/  ISETP.GE.AND P0, PT, R0, 0x2, PT ;  /* 0x000000020000780c */ /* 0x000fe20003f06270 */
[----:B------:R4:W5:Y:S01]  /*0150*/  LDG.E R24, desc[UR8][R12.64+0x8] ;  /* 0x000008080c187981 */ /* 0x000962000c1e1900 */
[----:B------:R-:W-:Y:S01]  /*0160*/  HFMA2 R25, -RZ, RZ, 0, 0 ;  /* 0x00000000ff197431 */ /* 0x000fe200000001ff */
[----:B------:R-:W-:Y:S01]  /*0170*/  MOV R17, RZ ;  /* 0x000000ff00117202 */ /* 0x000fe20000000f00 */
[----:B-1----:R-:W-:-:S02]  /*0180*/  ULEA UR4, UR6, UR4, 0x18 ;  /* 0x0000000406047291 */ /* 0x002fc4000f8ec0ff */
[----:B------:R-:W-:-:S04]  /*0190*/  ULEA UR5, UR6, UR5, 0x18 ;  /* 0x0000000506057291 */ /* 0x000fc8000f8ec0ff */
[C---:B------:R-:W-:Y:S02]  /*01a0*/  LEA R2, R9.reuse, UR4, 0x3 ;  /* 0x0000000409027c11 */ /* 0x040fe4000f8e18ff */
[----:B------:R-:W-:Y:S02]  /*01b0*/  LEA R14, R9, UR5, 0x3 ;  /* 0x00000005090e7c11 */ /* 0x000fe4000f8e18ff */
[C---:B------:R-:W-:Y:S02]  /*01c0*/  LEA R4, R3.reuse, R2, 0x2 ;  /* 0x0000000203047211 */ /* 0x040fe400078e10ff */
[----:B0-----:R-:W-:-:S03]  /*01d0*/  LEA R6, R3, R14, 0x2 ;  /* 0x0000000e03067211 */ /* 0x001fc600078e10ff */
[----:B--2---:R4:W-:Y:S04]  /*01e0*/  STS [R4], R7 ;  /* 0x0000000704007388 */ /* 0x0049e80000000800 */
[----:B---3--:R4:W-:Y:S01]  /*01f0*/  STS [R6], R11 ;  /* 0x0000000b06007388 */ /* 0x0089e20000000800 */
[----:B------:R-:W-:Y:S06]  /*0200*/  BAR.SYNC.DEFER_BLOCKING 0x0 ;  /* 0x0000000000007b1d */ /* 0x000fec0000010000 */
[----:B------:R-:W-:Y:S05]  /*0210*/  @!P0 BRA `(.L_x_0) ;  /* 0x0000000c00208947 */ /* 0x000fea0003800000 */
[----:B----4-:R-:W-:Y:S02]  /*0220*/  LEA.HI R12, R0, R0, RZ, 0x1 ;  /* 0x00000000000c7211 */ /* 0x010fe400078f08ff */
[----:B------:R-:W-:Y:S02]  /*0230*/  MOV R17, RZ ;  /* 0x000000ff00117202 */ /* 0x000fe40000000f00 */
[----:B------:R-:W-:Y:S02]  /*0240*/  SHF.R.S32.HI R12, RZ, 0x1, R12 ;  /* 0x00000001ff0c7819 */ /* 0x000fe4000001140c */
[----:B------:R-:W-:Y:S02]  /*0250*/  MOV R25, RZ ;  /* 0x000000ff00197202 */ /* 0x000fe40000000f00 */
[----:B------:R-:W-:-:S04]  /*0260*/  IADD3 R7, PT, PT, R12, -0x1, RZ ;  /* 0xffffffff0c077810 */ /* 0x000fc80007ffe0ff */
[----:B------:R-:W-:Y:S02]  /*0270*/  ISETP.GE.U32.AND P0, PT, R7, 0x3, PT ;  /* 0x000000030700780c */ /* 0x000fe40003f06070 */
[----:B------:R-:W-:-:S11]  /*0280*/  MOV R7, RZ ;  /* 0x000000ff00077202 */ /* 0x000fd60000000f00 */
[----:B------:R-:W-:Y:S05]  /*0290*/  @!P0 BRA `(.L_x_1) ;  /* 0x0000000400b08947 */ /* 0x000fea0003800000 */
[C---:B------:R-:W-:Y:S01]  /*02a0*/  IADD3 R7, PT, PT, R9.reuse, 0x6, RZ ;  /* 0x0000000609077810 */ /* 0x040fe20007ffe0ff */
[CCC-:B------:R-:W-:Y:S01]  /*02b0*/  IMAD R15, R9.reuse, R0.reuse, R3.reuse ;  /* 0x00000000090f7224 */ /* 0x1c0fe200078e0203 */
[C---:B------:R-:W-:Y:S01]  /*02c0*/  IADD3 R11, PT, PT, R9.reuse, 0x4, RZ ;  /* 0x00000004090b7810 */ /* 0x040fe20007ffe0ff */
[----:B------:R-:W-:Y:S01]  /*02d0*/  HFMA2 R17, -RZ, RZ, 0, 0 ;  /* 0x00000000ff117431 */ /* 0x000fe200000001ff */
[----:B------:R-:W-:Y:S01]  /*02e0*/  IADD3 R13, PT, PT, R9, 0x2, RZ ;  /* 0x00000002090d7810 */ /* 0x000fe20007ffe0ff */
[-CC-:B------:R-:W-:Y:S01]  /*02f0*/  IMAD R9, R7, R0.reuse, R3.reuse ;  /* 0x0000000007097224 */ /* 0x180fe200078e0203 */
[----:B------:R-:W-:Y:S01]  /*0300*/  LOP3.LUT R12, R12, 0x3ffffffc, RZ, 0xc0, !PT ;  /* 0x3ffffffc0c0c7812 */ /* 0x000fe200078ec0ff */
[-CC-:B------:R-:W-:Y:S01]  /*0310*/  IMAD R11, R11, R0.reuse, R3.reuse ;  /* 0x000000000b0b7224 */ /* 0x180fe200078e0203 */
[C---:B------:R-:W-:Y:S01]  /*0320*/  LEA R7, R10.reuse, R15, 0x2 ;  /* 0x0000000f0a077211 */ /* 0x040fe200078e10ff */
[----:B------:R-:W-:Y:S01]  /*0330*/  IMAD R13, R13, R0, R3 ;  /* 0x000000000d0d7224 */ /* 0x000fe200078e0203 */
[----:B------:R-:W-:-:S02]  /*0340*/  LEA R9, R10, R9, 0x2 ;  /* 0x000000090a097211 */ /* 0x000fc400078e10ff */
[C---:B------:R-:W-:Y:S02]  /*0350*/  LEA R11, R10.reuse, R11, 0x2 ;  /* 0x0000000b0a0b7211 */ /* 0x040fe400078e10ff */
[----:B------:R-:W-:Y:S02]  /*0360*/  LEA R13, R10, R13, 0x2 ;  /* 0x0000000d0a0d7211 */ /* 0x000fe400078e10ff */
[----:B------:R-:W-:Y:S02]  /*0370*/  MOV R25, RZ ;  /* 0x000000ff00197202 */ /* 0x000fe40000000f00 */
[----:B------:R-:W-:Y:S02]  /*0380*/  LEA R10, R3, UR5, 0x2 ;  /* 0x00000005030a7c11 */ /* 0x000fe4000f8e10ff */
[----:B------:R-:W-:-:S07]  /*0390*/  IADD3 R12, PT, PT, -R12, RZ, RZ ;  /* 0x000000ff0c0c7210 */ /* 0x000fce0007ffe1ff */
.L_x_2:
[----:B------:R-:W-:Y:S01]  /*03a0*/  LDS R22, [R10] ;  /* 0x000000000a167984 */ /* 0x000fe20000000800 */
[----:B-1----:R-:W-:-:S03]  /*03b0*/  IMAD.WIDE R28, R7, 0x4, R18 ;  /* 0x00000004071c7825 */ /* 0x002fc600078e0212 */
[----:B------:R-:W0:Y:S04]  /*03c0*/  LDS.64 R14, [R2] ;  /* 0x00000000020e7984 */ /* 0x000e280000000a00 */
[----:B------:R-:W1:Y:S04]  /*03d0*/  LDS R23, [R10+0x8] ;  /* 0x000008000a177984 */ /* 0x000e680000000800 */
[----:B------:R-:W2:Y:S01]  /*03e0*/  LDG.E R26, desc[UR8][R28.64] ;  /* 0x000000081c1a7981 */ /* 0x000ea2000c1e1900 */
[----:B0-----:R-:W-:-:S04]  /*03f0*/  IMAD R14, R14, R22, R25 ;  /* 0x000000160e0e7224 */ /* 0x001fc800078e0219 */
[----:B-1----:R-:W-:Y:S02]  /*0400*/  IMAD R25, R23, R15, R14 ;  /* 0x0000000f17197224 */ /* 0x002fe400078e020e */
[----:B------:R-:W-:-:S05]  /*0410*/  IMAD.WIDE R22, R8, 0x4, R20 ;  /* 0x0000000408167825 */ /* 0x000fca00078e0214 */
[----:B------:R-:W3:Y:S01]  /*0420*/  LDG.E R27, desc[UR8][R22.64] ;  /* 0x00000008161b7981 */ /* 0x000ee2000c1e1900 */
[----:B------:R-:W-:Y:S06]  /*0430*/  BAR.SYNC.DEFER_BLOCKING 0x0 ;  /* 0x0000000000007b1d */ /* 0x000fec0000010000 */
[----:B-----5:R-:W-:Y:S02]  /*0440*/  STS [R6], R24 ;  /* 0x0000001806007388 */ /* 0x020fe40000000800 */
[----:B------:R-:W-:Y:S06]  /*0450*/  BAR.SYNC.DEFER_BLOCKING 0x0 ;  /* 0x0000000000007b1d */ /* 0x000fec0000010000 */
[----:B------:R-:W-:Y:S04]  /*0460*/  LDS R24, [R10] ;  /* 0x000000000a187984 */ /* 0x000fe80000000800 */
[----:B------:R-:W0:Y:S04]  /*0470*/  LDS.64 R14, [R2] ;  /* 0x00000000020e7984 */ /* 0x000e280000000a00 */
[----:B------:R-:W4:Y:S01]  /*0480*/  LDG.E R29, desc[UR8][R28.64+0x8] ;  /* 0x000008081c1d7981 */ /* 0x000f22000c1e1900 */
[----:B0-----:R-:W-:-:S03]  /*0490*/  IMAD R14, R14, R24, R17 ;  /* 0x000000180e0e7224 */ /* 0x001fc600078e0211 */
[----:B------:R-:W0:Y:S01]  /*04a0*/  LDS R17, [R10+0x8] ;  /* 0x000008000a117984 */ /* 0x000e220000000800 */
[----:B------:R-:W-:Y:S01]  /*04b0*/  BAR.SYNC.DEFER_BLOCKING 0x0 ;  /* 0x0000000000007b1d */ /* 0x000fe20000010000 */
[----:B0-----:R-:W-:-:S05]  /*04c0*/  IMAD R17, R17, R15, R14 ;  /* 0x0000000f11117224 */ /* 0x001fca00078e020e */
[----:B---3--:R-:W-:Y:S04]  /*04d0*/  STS [R4], R27 ;  /* 0x0000001b04007388 */ /* 0x008fe80000000800 */
[----:B--2---:R0:W-:Y:S04]  /*04e0*/  STS [R6], R26 ;  /* 0x0000001a06007388 */ /* 0x0041e80000000800 */
[----:B------:R-:W-:Y:S04]  /*04f0*/  LDS R24, [R10] ;  /* 0x000000000a187984 */ /* 0x000fe80000000800 */
[----:B------:R-:W1:Y:S04]  /*0500*/  LDS.64 R14, [R2] ;  /* 0x00000000020e7984 */ /* 0x000e680000000a00 */
[----:B0-----:R-:W2:Y:S01]  /*0510*/  LDG.E R26, desc[UR8][R22.64+0x8] ;  /* 0x00000808161a7981 */ /* 0x001ea2000c1e1900 */
[----:B-1----:R-:W-:-:S03]  /*0520*/  IMAD R14, R14, R24, R25 ;  /* 0x000000180e0e7224 */ /* 0x002fc600078e0219 */
[----:B------:R-:W0:Y:S02]  /*0530*/  LDS R24, [R10+0x8] ;  /* 0x000008000a187984 */ /* 0x000e240000000800 */
[----:B0-----:R-:W-:Y:S02]  /*0540*/  IMAD R27, R24, R15, R14 ;  /* 0x0000000f181b7224 */ /* 0x001fe400078e020e */
[----:B------:R-:W-:-:S05]  /*0550*/  IMAD.WIDE R24, R13, 0x4, R18 ;  /* 0x000000040d187825 */ /* 0x000fca00078e0212 */
[----:B------:R-:W3:Y:S01]  /*0560*/  LDG.E R28, desc[UR8][R24.64] ;  /* 0x00000008181c7981 */ /* 0x000ee2000c1e1900 */
[----:B------:R-:W-:Y:S06]  /*0570*/  BAR.SYNC.DEFER_BLOCKING 0x0 ;  /* 0x0000000000007b1d */ /* 0x000fec0000010000 */
[----:B----4-:R-:W-:Y:S02]  /*0580*/  STS [R6], R29 ;  /* 0x0000001d06007388 */ /* 0x010fe40000000800 */
[----:B------:R-:W-:Y:S06]  /*0590*/  BAR.SYNC.DEFER_BLOCKING 0x0 ;  /* 0x0000000000007b1d */ /* 0x000fec0000010000 */
[----:B------:R-:W-:Y:S04]  /*05a0*/  LDS R29, [R10] ;  /* 0x000000000a1d7984 */ /* 0x000fe80000000800 */
[----:B------:R-:W0:Y:S04]  /*05b0*/  LDS.64 R14, [R2] ;  /* 0x00000000020e7984 */ /* 0x000e280000000a00 */
[----:B------:R-:W4:Y:S01]  /*05c0*/  LDG.E R25, desc[UR8][R24.64+0x8] ;  /* 0x0000080818197981 */ /* 0x000f22000c1e1900 */
[----:B0-----:R-:W-:-:S03]  /*05d0*/  IMAD R14, R14, R29, R17 ;  /* 0x0000001d0e0e7224 */ /* 0x001fc600078e0211 */
[----:B------:R-:W0:Y:S01]  /*05e0*/  LDS R17, [R10+0x8] ;  /* 0x000008000a117984 */ /* 0x000e220000000800 */
[----:B------:R-:W-:Y:S06]  /*05f0*/  BAR.SYNC.DEFER_BLOCKING 0x0 ;  /* 0x0000000000007b1d */ /* 0x000fec0000010000 */
[----:B------:R-:W4:Y:S01]  /*0600*/  LDG.E R24, desc[UR8][R22.64+0x10] ;  /* 0x0000100816187981 */ /* 0x000f22000c1e1900 */
[----:B0-----:R-:W-:-:S03]  /*0610*/  IMAD R17, R17, R15, R14 ;  /* 0x0000000f11117224 */ /* 0x001fc600078e020e */
[----:B--2---:R-:W-:Y:S04]  /*0620*/  STS [R4], R26 ;  /* 0x0000001a04007388 */ /* 0x004fe80000000800 */
[----:B---3--:R-:W-:Y:S04]  /*0630*/  STS [R6], R28 ;  /* 0x0000001c06007388 */ /* 0x008fe80000000800 */
[----:B------:R-:W-:Y:S04]  /*0640*/  LDS R29, [R10] ;  /* 0x000000000a1d7984 */ /* 0x000fe80000000800 */
[----:B------:R-:W0:Y:S02]  /*0650*/  LDS.64 R14, [R2] ;  /* 0x00000000020e7984 */ /* 0x000e240000000a00 */
[----:B0-----:R-:W-:-:S02]  /*0660*/  IMAD R14, R14, R29, R27 ;  /* 0x0000001d0e0e7224 */ /* 0x001fc400078e021b */
[----:B------:R-:W-:Y:S01]  /*0670*/  IMAD.WIDE R26, R11, 0x4, R18 ;  /* 0x000000040b1a7825 */ /* 0x000fe200078e0212 */
[----:B------:R-:W0:Y:S04]  /*0680*/  LDS R29, [R10+0x8] ;  /* 0x000008000a1d7984 */ /* 0x000e280000000800 */
[----:B------:R-:W2:Y:S01]  /*0690*/  LDG.E R28, desc[UR8][R26.64] ;  /* 0x000000081a1c7981 */ /* 0x000ea2000c1e1900 */
[----:B------:R-:W-:Y:S06]  /*06a0*/  BAR.SYNC.DEFER_BLOCKING 0x0 ;  /* 0x0000000000007b1d */ /* 0x000fec0000010000 */
[----:B----4-:R-:W-:Y:S02]  /*06b0*/  STS [R6], R25 ;  /* 0x0000001906007388 */ /* 0x010fe40000000800 */
[----:B------:R-:W-:Y:S01]  /*06c0*/  BAR.SYNC.DEFER_BLOCKING 0x0 ;  /* 0x0000000000007b1d */ /* 0x000fe20000010000 */
[----:B0-----:R-:W-:-:S05]  /*06d0*/  IMAD R29, R29, R15, R14 ;  /* 0x0000000f1d1d7224 */ /* 0x001fca00078e020e */
[----:B------:R-:W-:Y:S04]  /*06e0*/  LDS R25, [R10] ;  /* 0x000000000a197984 */ /* 0x000fe80000000800 */
[----:B------:R-:W0:Y:S04]  /*06f0*/  LDS.64 R14, [R2] ;  /* 0x00000000020e7984 */ /* 0x000e280000000a00 */
[----:B------:R-:W3:Y:S01]  /*0700*/  LDG.E R27, desc[UR8][R26.64+0x8] ;  /* 0x000008081a1b7981 */ /* 0x000ee2000c1e1900 */
[----:B0-----:R-:W-:-:S03]  /*0710*/  IMAD R14, R14, R25, R17 ;  /* 0x000000190e0e7224 */ /* 0x001fc600078e0211 */
[----:B------:R-:W0:Y:S01]  /*0720*/  LDS R17, [R10+0x8] ;  /* 0x000008000a117984 */ /* 0x000e220000000800 */
[----:B------:R-:W-:Y:S06]  /*0730*/  BAR.SYNC.DEFER_BLOCKING 0x0 ;  /* 0x0000000000007b1d */ /* 0x000fec0000010000 */
[----:B------:R-:W-:Y:S04]  /*0740*/  STS [R4], R24 ;  /* 0x0000001804007388 */ /* 0x000fe80000000800 */
[----:B------:R1:W4:Y:S01]  /*0750*/  LDG.E R23, desc[UR8][R22.64+0x18] ;  /* 0x0000180816177981 */ /* 0x000322000c1e1900 */
[----:B0-----:R-:W-:-:S03]  /*0760*/  IMAD R17, R17, R15, R14 ;  /* 0x0000000f11117224 */ /* 0x001fc600078e020e */
[----:B--2---:R-:W-:Y:S04]  /*0770*/  STS [R6], R28 ;  /* 0x0000001c06007388 */ /* 0x004fe80000000800 */
[----:B------:R-:W-:Y:S04]  /*0780*/  LDS R25, [R10] ;  /* 0x000000000a197984 */ /* 0x000fe80000000800 */
[----:B------:R-:W0:Y:S02]  /*0790*/  LDS.64 R14, [R2] ;  /* 0x00000000020e7984 */ /* 0x000e240000000a00 */
[----:B0-----:R-:W-:-:S02]  /*07a0*/  IMAD R14, R14, R25, R29 ;  /* 0x000000190e0e7224 */ /* 0x001fc400078e021d */
[----:B------:R-:W-:Y:S01]  /*07b0*/  IMAD.WIDE R28, R9, 0x4, R18 ;  /* 0x00000004091c7825 */ /* 0x000fe200078e0212 */
[----:B------:R-:W0:Y:S04]  /*07c0*/  LDS R25, [R10+0x8] ;  /* 0x000008000a197984 */ /* 0x000e280000000800 */
[----:B------:R-:W2:Y:S01]  /*07d0*/  LDG.E R26, desc[UR8][R28.64] ;  /* 0x000000081c1a7981 */ /* 0x000ea2000c1e1900 */
[----:B------:R-:W-:Y:S06]  /*07e0*/  BAR.SYNC.DEFER_BLOCKING 0x0 ;  /* 0x0000000000007b1d */ /* 0x000fec0000010000 */
[----:B---3--:R-:W-:Y:S02]  /*07f0*/  STS [R6], R27 ;  /* 0x0000001b06007388 */ /* 0x008fe40000000800 */
[----:B------:R-:W-:Y:S01]  /*0800*/  BAR.SYNC.DEFER_BLOCKING 0x0 ;  /* 0x0000000000007b1d */ /* 0x000fe20000010000 */
[----:B0-----:R-:W-:-:S05]  /*0810*/  IMAD R25, R25, R15, R14 ;  /* 0x0000000f19197224 */ /* 0x001fca00078e020e */
[----:B-1----:R-:W-:Y:S04]  /*0820*/  LDS R22, [R10] ;  /* 0x000000000a167984 */ /* 0x002fe80000000800 */
[----:B------:R-:W0:Y:S04]  /*0830*/  LDS.64 R14, [R2] ;  /* 0x00000000020e7984 */ /* 0x000e280000000a00 */
[----:B------:R1:W5:Y:S01]  /*0840*/  LDG.E R24, desc[UR8][R28.64+0x8] ;  /* 0x000008081c187981 */ /* 0x000362000c1e1900 */
[----:B------:R-:W-:Y:S01]  /*0850*/  IADD3 R12, PT, PT, R12, 0x4, RZ ;  /* 0x000000040c0c7810 */ /* 0x000fe20007ffe0ff */
[----:B0-----:R-:W-:-:S02]  /*0860*/  IMAD R14, R14, R22, R17 ;  /* 0x000000160e0e7224 */ /* 0x001fc400078e0211 */
[----:B------:R-:W0:Y:S01]  /*0870*/  LDS R17, [R10+0x8] ;  /* 0x000008000a117984 */ /* 0x000e220000000800 */
[----:B------:R-:W-:Y:S01]  /*0880*/  BAR.SYNC.DEFER_BLOCKING 0x0 ;  /* 0x0000000000007b1d */ /* 0x000fe20000010000 */
[----:B------:R-:W-:Y:S02]  /*0890*/  ISETP.NE.AND P0, PT, R12, RZ, PT ;  /* 0x000000ff0c00720c */ /* 0x000fe40003f05270 */
[----:B------:R-:W-:-:S03]  /*08a0*/  IADD3 R8, PT, PT, R8, 0x8, RZ ;  /* 0x0000000808087810 */ /* 0x000fc60007ffe0ff */
[----:B----4-:R1:W-:Y:S01]  /*08b0*/  STS [R4], R23 ;  /* 0x0000001704007388 */ /* 0x0103e20000000800 */
[C---:B------:R-:W-:Y:S02]  /*08c0*/  LEA R11, R0.reuse, R11, 0x3 ;  /* 0x0000000b000b7211 */ /* 0x040fe400078e18ff */
[C---:B------:R-:W-:Y:S02]  /*08d0*/  LEA R13, R0.reuse, R13, 0x3 ;  /* 0x0000000d000d7211 */ /* 0x040fe400078e18ff */
[C---:B------:R-:W-:Y:S02]  /*08e0*/  LEA R7, R0.reuse, R7, 0x3 ;  /* 0x0000000700077211 */ /* 0x040fe400078e18ff */
[----:B------:R-:W-:Y:S01]  /*08f0*/  LEA R9, R0, R9, 0x3 ;  /* 0x0000000900097211 */ /* 0x000fe200078e18ff */
[----:B0-----:R-:W-:Y:S01]  /*0900*/  IMAD R17, R17, R15, R14 ;  /* 0x0000000f11117224 */ /* 0x001fe200078e020e */
[----:B--2---:R1:W-:Y:S01]  /*0910*/  STS [R6], R26 ;  /* 0x0000001a06007388 */ /* 0x0043e20000000800 */
[----:B------:R-:W-:Y:S05]  /*0920*/  @P0 BRA `(.L_x_2) ;  /* 0xfffffff8009c0947 */ /* 0x000fea000383ffff */
[----:B------:R-:W-:-:S04]  /*0930*/  LEA.HI R7, R0, R0, RZ, 0x1 ;  /* 0x0000000000077211 */ /* 0x000fc800078f08ff */
[----:B------:R-:W-:-:S04]  /*0940*/  SHF.R.S32.HI R7, RZ, 0x1, R7 ;  /* 0x00000001ff077819 */ /* 0x000fc80000011407 */
[----:B------:R-:W-:-:S07]  /*0950*/  LOP3.LUT R7, R7, 0x3ffffffc, RZ, 0xc0, !PT ;  /* 0x3ffffffc07077812 */ /* 0x000fce00078ec0ff */
.L_x_1:
[----:B------:R-:W-:-:S04]  /*0960*/  LEA.HI R8, R0, R0, RZ, 0x1 ;  /* 0x0000000000087211 */ /* 0x000fc800078f08ff */
[----:B------:R-:W-:-:S04]  /*0970*/  SHF.R.S32.HI R8, RZ, 0x1, R8 ;  /* 0x00000001ff087819 */ /* 0x000fc80000011408 */
[----:B------:R-:W-:-:S13]  /*0980*/  LOP3.LUT P0, R9, R8, 0x3, RZ, 0xc0, !PT ;  /* 0x0000000308097812 */ /* 0x000fda000780c0ff */
[----:B------:R-:W-:Y:S05]  /*0990*/  @!P0 BRA `(.L_x_0) ;  /* 0x0000000400408947 */ /* 0x000fea0003800000 */
[----:B-1----:R-:W0:Y:S01]  /*09a0*/  S2R R26, SR_TID.Y ;  /* 0x00000000001a7919 */ /* 0x002e220000002200 */
[----:B------:R-:W-:Y:S01]  /*09b0*/  ISETP.NE.AND P0, PT, R9, 0x1, PT ;  /* 0x000000010900780c */ /* 0x000fe20003f05270 */
[----:B------:R-:W-:Y:S01]  /*09c0*/  IMAD R22, R16, R0, R3 ;  /* 0x0000000010167224 */ /* 0x000fe200078e0203 */
[----:B------:R-:W-:-:S04]  /*09d0*/  LOP3.LUT R8, R8, 0x1, RZ, 0xc0, !PT ;  /* 0x0000000108087812 */ /* 0x000fc800078ec0ff */
[----:B------:R-:W-:-:S07]  /*09e0*/  ISETP.NE.U32.AND P1, PT, R8, 0x1, PT ;  /* 0x000000010800780c */ /* 0x000fce0003f25070 */
[----:B------:R-:W-:Y:S06]  /*09f0*/  @!P0 BRA `(.L_x_3) ;  /* 0x0000000000c48947 */ /* 0x000fec0003800000 */
[----:B------:R-:W-:Y:S01]  /*0a00*/  LEA R12, R3, UR5, 0x2 ;  /* 0x00000005030c7c11 */ /* 0x000fe2000f8e10ff */
[----:B------:R-:W-:Y:S01]  /*0a10*/  LDS.64 R8, [R2] ;  /* 0x0000000002087984 */ /* 0x000fe20000000a00 */
[C---:B0-----:R-:W-:Y:S02]  /*0a20*/  LEA R23, R7.reuse, R26, 0x1 ;  /* 0x0000001a07177211 */ /* 0x041fe400078e08ff */
[----:B------:R-:W-:Y:S01]  /*0a30*/  LEA R11, R7, R22, 0x1 ;  /* 0x00000016070b7211 */ /* 0x000fe200078e08ff */
[----:B------:R-:W0:Y:S02]  /*0a40*/  LDS R10, [R12] ;  /* 0x000000000c0a7984 */ /* 0x000e240000000800 */
[----:B------:R-:W-:Y:S02]  /*0a50*/  IMAD R15, R23, R0, R5 ;  /* 0x00000000170f7224 */ /* 0x000fe400078e0205 */
[----:B------:R-:W1:Y:S02]  /*0a60*/  LDS R28, [R12+0x8] ;  /* 0x000008000c1c7984 */ /* 0x000e640000000800 */
[----:B------:R-:W-:-:S05]  /*0a70*/  IMAD.WIDE R14, R15, 0x4, R18 ;  /* 0x000000040f0e7825 */ /* 0x000fca00078e0212 */
[----:B------:R-:W2:Y:S01]  /*0a80*/  LDG.E R27, desc[UR8][R14.64] ;  /* 0x000000080e1b7981 */ /* 0x000ea2000c1e1900 */
[----:B0-----:R-:W-:Y:S02]  /*0a90*/  IMAD R8, R8, R10, R25 ;  /* 0x0000000a08087224 */ /* 0x001fe400078e0219 */
[----:B------:R-:W-:-:S04]  /*0aa0*/  IMAD.WIDE R10, R11, 0x4, R20 ;  /* 0x000000040b0a7825 */ /* 0x000fc800078e0214 */
[----:B-1----:R-:W-:Y:S01]  /*0ab0*/  IMAD R13, R28, R9, R8 ;  /* 0x000000091c0d7224 */ /* 0x002fe200078e0208 */
[----:B------:R-:W3:Y:S01]  /*0ac0*/  LDG.E R25, desc[UR8][R10.64] ;  /* 0x000000080a197981 */ /* 0x000ee2000c1e1900 */
[----:B------:R-:W-:Y:S06]  /*0ad0*/  BAR.SYNC.DEFER_BLOCKING 0x0 ;  /* 0x0000000000007b1d */ /* 0x000fec0000010000 */
[----:B-----5:R0:W-:Y:S02]  /*0ae0*/  STS [R6], R24 ;  /* 0x0000001806007388 */ /* 0x0201e40000000800 */
[----:B------:R-:W-:Y:S06]  /*0af0*/  BAR.SYNC.DEFER_BLOCKING 0x0 ;  /* 0x0000000000007b1d */ /* 0x000fec0000010000 */
[----:B------:R-:W-:Y:S04]  /*0b00*/  LDS R28, [R12] ;  /* 0x000000000c1c7984 */ /* 0x000fe80000000800 */
[----:B------:R-:W1:Y:S04]  /*0b10*/  LDS.64 R8, [R2] ;  /* 0x0000000002087984 */ /* 0x000e680000000a00 */
[----:B0-----:R-:W4:Y:S01]  /*0b20*/  LDG.E R24, desc[UR8][R14.64+0x8] ;  /* 0x000008080e187981 */ /* 0x001f22000c1e1900 */
[----:B------:R-:W-:-:S05]  /*0b30*/  IADD3 R23, PT, PT, R23, 0x2, RZ ;  /* 0x0000000217177810 */ /* 0x000fca0007ffe0ff */
[----:B------:R-:W-:Y:S02]  /*0b40*/  IMAD R23, R23, R0, R5 ;  /* 0x0000000017177224 */ /* 0x000fe400078e0205 */
[----:B-1----:R-:W-:Y:S02]  /*0b50*/  IMAD R8, R8, R28, R17 ;  /* 0x0000001c08087224 */ /* 0x002fe400078e0211 */
[----:B------:R-:W0:Y:S01]  /*0b60*/  LDS R17, [R12+0x8] ;  /* 0x000008000c117984 */ /* 0x000e220000000800 */
[----:B------:R-:W-:Y:S01]  /*0b70*/  BAR.SYNC.DEFER_BLOCKING 0x0 ;  /* 0x0000000000007b1d */ /* 0x000fe20000010000 */
[----:B------:R-:W-:-:S05]  /*0b80*/  IMAD.WIDE R28, R23, 0x4, R18 ;  /* 0x00000004171c7825 */ /* 0x000fca00078e0212 */
[----:B------:R1:W4:Y:S04]  /*0b90*/  LDG.E R11, desc[UR8][R10.64+0x8] ;  /* 0x000008080a0b7981 */ /* 0x000328000c1e1900 */
[----:B------:R-:W4:Y:S01]  /*0ba0*/  LDG.E R23, desc[UR8][R28.64] ;  /* 0x000000081c177981 */ /* 0x000f22000c1e1900 */
[----:B0-----:R-:W-:Y:S01]  /*0bb0*/  IMAD R17, R17, R9, R8 ;  /* 0x0000000911117224 */ /* 0x001fe200078e0208 */
[----:B------:R-:W-:-:S04]  /*0bc0*/  LEA R7, R7, -R7, 0x1 ;  /* 0x8000000707077211 */ /* 0x000fc800078e08ff */
[----:B------:R-:W-:Y:S01]  /*0bd0*/  IADD3 R7, PT, PT, R7, 0x2, RZ ;  /* 0x0000000207077810 */ /* 0x000fe20007ffe0ff */
[----:B---3--:R-:W-:Y:S04]  /*0be0*/  STS [R4], R25 ;  /* 0x0000001904007388 */ /* 0x008fe80000000800 */
[----:B--2---:R-:W-:Y:S04]  /*0bf0*/  STS [R6], R27 ;  /* 0x0000001b06007388 */ /* 0x004fe80000000800 */
[----:B------:R-:W-:Y:S04]  /*0c00*/  LDS R8, [R12] ;  /* 0x000000000c087984 */ /* 0x000fe80000000800 */
[----:B-1----:R-:W-:Y:S04]  /*0c10*/  LDS R10, [R12+0x8] ;  /* 0x000008000c0a7984 */ /* 0x002fe80000000800 */
[----:B------:R-:W0:Y:S01]  /*0c20*/  LDS.64 R14, [R2] ;  /* 0x00000000020e7984 */ /* 0x000e220000000a00 */
[----:B------:R-:W-:Y:S06]  /*0c30*/  BAR.SYNC.DEFER_BLOCKING 0x0 ;  /* 0x0000000000007b1d */ /* 0x000fec0000010000 */
[----:B----4-:R1:W-:Y:S02]  /*0c40*/  STS [R6], R24 ;  /* 0x0000001806007388 */ /* 0x0103e40000000800 */
[----:B------:R-:W-:Y:S01]  /*0c50*/  BAR.SYNC.DEFER_BLOCKING 0x0 ;  /* 0x0000000000007b1d */ /* 0x000fe20000010000 */
[----:B0-----:R-:W-:-:S05]  /*0c60*/  IMAD R13, R14, R8, R13 ;  /* 0x000000080e0d7224 */ /* 0x001fca00078e020d */
[----:B-1----:R1:W5:Y:S04]  /*0c70*/  LDG.E R24, desc[UR8][R28.64+0x8] ;  /* 0x000008081c187981 */ /* 0x002368000c1e1900 */
[----:B------:R-:W-:Y:S04]  /*0c80*/  LDS R14, [R12] ;  /* 0x000000000c0e7984 */ /* 0x000fe80000000800 */
[----:B------:R-:W0:Y:S04]  /*0c90*/  LDS.64 R8, [R2] ;  /* 0x0000000002087984 */ /* 0x000e280000000a00 */
[----:B------:R-:W2:Y:S01]  /*0ca0*/  LDS R27, [R12+0x8] ;  /* 0x000008000c1b7984 */ /* 0x000ea20000000800 */
[----:B------:R-:W-:Y:S01]  /*0cb0*/  BAR.SYNC.DEFER_BLOCKING 0x0 ;  /* 0x0000000000007b1d */ /* 0x000fe20000010000 */
[----:B------:R-:W-:-:S05]  /*0cc0*/  IMAD R25, R10, R15, R13 ;  /* 0x0000000f0a197224 */ /* 0x000fca00078e020d */
[----:B------:R1:W-:Y:S04]  /*0cd0*/  STS [R4], R11 ;  /* 0x0000000b04007388 */ /* 0x0003e80000000800 */
[----:B------:R1:W-:Y:S01]  /*0ce0*/  STS [R6], R23 ;  /* 0x0000001706007388 */ /* 0x0003e20000000800 */
[----:B0-----:R-:W-:-:S04]  /*0cf0*/  IMAD R8, R8, R14, R17 ;  /* 0x0000000e08087224 */ /* 0x001fc800078e0211 */
[----:B-12---:R-:W-:-:S07]  /*0d00*/  IMAD R17, R27, R9, R8 ;  /* 0x000000091b117224 */ /* 0x006fce00078e0208 */
.L_x_3:
[----:B------:R-:W-:Y:S05]  /*0d10*/  @P1 BRA `(.L_x_0) ;  /* 0x0000000000601947 */ /* 0x000fea0003800000 */
[C---:B0-----:R-:W-:Y:S02]  /*0d20*/  LEA R26, R7.reuse, R26, 0x1 ;  /* 0x0000001a071a7211 */ /* 0x041fe400078e08ff */
[----:B------:R-:W-:-:S03]  /*0d30*/  LEA R7, R7, R22, 0x1 ;  /* 0x0000001607077211 */ /* 0x000fc600078e08ff */
[----:B------:R-:W-:Y:S02]  /*0d40*/  IMAD R9, R26, R0, R5 ;  /* 0x000000001a097224 */ /* 0x000fe400078e0205 */
[----:B------:R-:W-:-:S04]  /*0d50*/  IMAD.WIDE R20, R7, 0x4, R20 ;  /* 0x0000000407147825 */ /* 0x000fc800078e0214 */
[----:B------:R-:W-:Y:S02]  /*0d60*/  IMAD.WIDE R18, R9, 0x4, R18 ;  /* 0x0000000409127825 */ /* 0x000fe400078e0212 */
[----:B------:R-:W2:Y:S04]  /*0d70*/  LDG.E R21, desc[UR8][R20.64] ;  /* 0x0000000814157981 */ /* 0x000ea8000c1e1900 */
[----:B------:R-:W3:Y:S01]  /*0d80*/  LDG.E R19, desc[UR8][R18.64] ;  /* 0x0000000812137981 */ /* 0x000ee2000c1e1900 */
[----:B------:R-:W-:-:S03]  /*0d90*/  LEA R14, R3, UR5, 0x2 ;  /* 0x00000005030e7c11 */ /* 0x000fc6000f8e10ff */
[----:B------:R-:W-:Y:S04]  /*0da0*/  LDS.64 R8, [R2] ;  /* 0x0000000002087984 */ /* 0x000fe80000000a00 */
[----:B------:R-:W0:Y:S04]  /*0db0*/  LDS R3, [R14] ;  /* 0x000000000e037984 */ /* 0x000e280000000800 */
[----:B------:R-:W1:Y:S01]  /*0dc0*/  LDS R7, [R14+0x8] ;  /* 0x000008000e077984 */ /* 0x000e620000000800 */
[----:B------:R-:W-:Y:S06]  /*0dd0*/  BAR.SYNC.DEFER_BLOCKING 0x0 ;  /* 0x0000000000007b1d */ /* 0x000fec0000010000 */
[----:B-----5:R-:W-:Y:S02]  /*0de0*/  STS [R6], R24 ;  /* 0x0000001806007388 */ /* 0x020fe40000000800 */
[----:B------:R-:W-:Y:S01]  /*0df0*/  BAR.SYNC.DEFER_BLOCKING 0x0 ;  /* 0x0000000000007b1d */ /* 0x000fe20000010000 */
[----:B0-----:R-:W-:-:S04]  /*0e00*/  IMAD R8, R8, R3, R25 ;  /* 0x0000000308087224 */ /* 0x001fc800078e0219 */
[----:B-1----:R-:W-:Y:S01]  /*0e10*/  IMAD R25, R7, R9, R8 ;  /* 0x0000000907197224 */ /* 0x002fe200078e0208 */
[----:B------:R-:W-:Y:S04]  /*0e20*/  LDS R12, [R14] ;  /* 0x000000000e0c7984 */ /* 0x000fe80000000800 */
[----:B------:R-:W0:Y:S04]  /*0e30*/  LDS.64 R10, [R2] ;  /* 0x00000000020a7984 */ /* 0x000e280000000a00 */
[----:B------:R-:W1:Y:S01]  /*0e40*/  LDS R13, [R14+0x8] ;  /* 0x000008000e0d7984 */ /* 0x000e620000000800 */
[----:B------:R-:W-:Y:S01]  /*0e50*/  BAR.SYNC.DEFER_BLOCKING 0x0 ;  /* 0x0000000000007b1d */ /* 0x000fe20000010000 */
[----:B0-----:R-:W-:-:S04]  /*0e60*/  IMAD R10, R10, R12, R17 ;  /* 0x0000000c0a0a7224 */ /* 0x001fc800078e0211 */
[----:B-1----:R-:W-:Y:S01]  /*0e70*/  IMAD R17, R13, R11, R10 ;  /* 0x0000000b0d117224 */ /* 0x002fe200078e020a */
[----:B--2---:R2:W-:Y:S04]  /*0e80*/  STS [R4], R21 ;  /* 0x0000001504007388 */ /* 0x0045e80000000800 */
[----:B---3--:R2:W-:Y:S02]  /*0e90*/  STS [R6], R19 ;  /* 0x0000001306007388 */ /* 0x0085e40000000800 */
.L_x_0:
[----:B------:R-:W3:Y:S01]  /*0ea0*/  LDC.64 R2, c[0x0][0x390] ;  /* 0x0000e400ff027b82 */ /* 0x000ee20000000a00 */
[----:B------:R-:W-:-:S04]  /*0eb0*/  IMAD R5, R16, R0, R5 ;  /* 0x0000000010057224 */ /* 0x000fc800078e0205 */
[----:B---3--:R-:W-:-:S05]  /*0ec0*/  IMAD.WIDE R2, R5, 0x4, R2 ;  /* 0x0000000405027825 */ /* 0x008fca00078e0202 */
[----:B------:R-:W-:Y:S04]  /*0ed0*/  STG.E desc[UR8][R2.64], R25 ;  /* 0x0000001902007986 */ /* 0x000fe8000c101908 */
[----:B------:R-:W-:Y:S01]  /*0ee0*/  STG.E desc[UR8][R2.64+0x8], R17 ;  /* 0x0000081102007986 */ /* 0x000fe2000c101908 */
[----:B------:R-:W-:Y:S05]  /*0ef0*/  EXIT ;  /* 0x000000000000794d */ /* 0x000fea0003800000 */
.L_x_4:
[----:B------:R-:W-:-:S00]  /*0f00*/  BRA `(.L_x_4) ;  /* 0xfffffffc00fc7947 */ /* 0x000fc0000383ffff */
[----:B------:R-:W-:-:S00]  /*0f10*/  NOP ;  /* 0x0000000000007918 */ /* 0x000fc00000000000 */
        /* <DEDUP_REMOVED lines=14> */
.L_x_16:


//--------------------- .text._Z18mult_matrix_sharedPiS_S_i --------------------------
	.section	.text._Z18mult_matrix_sharedPiS_S_i,"ax",@progbits
	.align	128
        .global         _Z18mult_matrix_sharedPiS_S_i
        .type           _Z18mult_matrix_sharedPiS_S_i,@function
        .size           _Z18mult_matrix_sharedPiS_S_i,(.L_x_17 - _Z18mult_matrix_sharedPiS_S_i)
        .other          _Z18mult_matrix_sharedPiS_S_i,@"STO_CUDA_ENTRY STV_DEFAULT"
_Z18mult_matrix_sharedPiS_S_i:
.text._Z18mult_matrix_sharedPiS_S_i:
[----:B------:R-:W-:Y:S08]  /*0000*/  LDC R1, c[0x0][0x37c] ;  /* 0x0000df00ff017b82 */ /* 0x000ff00000000800 */
[----:B------:R-:W0:Y:S01]  /*0010*/  LDC R3, c[0x0][0x398] ;  /* 0x0000e600ff037b82 */ /* 0x000e220000000800 */
[----:B------:R-:W1:Y:S01]  /*0020*/  S2R R5, SR_CTAID.Y ;  /* 0x0000000000057919 */ /* 0x000e620000002600 */
[----:B------:R-:W2:Y:S01]  /*0030*/  LDCU.64 UR8, c[0x0][0x358] ;  /* 0x00006b00ff0877ac */ /* 0x000ea20008000a00 */
[----:B------:R-:W-:Y:S01]  /*0040*/  IMAD.MOV.U32 R26, RZ, RZ, RZ ;  /* 0x000000ffff1a7224 */ /* 0x000fe200078e00ff */
[----:B------:R-:W1:Y:S01]  /*0050*/  S2R R0, SR_TID.Y ;  /* 0x0000000000007919 */ /* 0x000e620000002200 */
[----:B------:R-:W3:Y:S01]  /*0060*/  S2R R19, SR_CTAID.X ;  /* 0x0000000000137919 */ /* 0x000ee20000002500 */
[----:B------:R-:W3:Y:S01]  /*0070*/  S2R R13, SR_TID.X ;  /* 0x00000000000d7919 */ /* 0x000ee20000002100 */
[----:B0-----:R-:W-:Y:S01]  /*0080*/  ISETP.GE.AND P0, PT, R3, 0x2, PT ;  /* 0x000000020300780c */ /* 0x001fe20003f06270 */
[----:B-1----:R-:W-:Y:S01]  /*0090*/  IMAD R4, R5, 0x2, R0 ;  /* 0x0000000205047824 */ /* 0x002fe200078e0200 */
[----:B---3--:R-:W-:-:S11]  /*00a0*/  LEA R6, R19, R13, 0x1 ;  /* 0x0000000d13067211 */ /* 0x008fd600078e08ff */
[----:B--2---:R-:W-:Y:S05]  /*00b0*/  @!P0 BRA `(.L_x_5) ;  /* 0x0000000c00008947 */ /* 0x004fea0003800000 */
[----:B------:R-:W0:Y:S01]  /*00c0*/  S2UR UR6, SR_CgaCtaId ;  /* 0x00000000000679c3 */ /* 0x000e220000008800 */
[-C--:B------:R-:W-:Y:S01]  /*00d0*/  LEA.HI R5, R3, R3.reuse, RZ, 0x1 ;  /* 0x0000000303057211 */ /* 0x080fe200078f08ff */
[----:B------:R-:W-:Y:S01]  /*00e0*/  UMOV UR4, 0x400 ;  /* 0x0000040000047882 */ /* 0x000fe20000000000 */
[----:B------:R-:W-:Y:S01]  /*00f0*/  HFMA2 R26, -RZ, RZ, 0, 0 ;  /* 0x00000000ff1a7431 */ /* 0x000fe200000001ff */
[----:B------:R-:W-:Y:S01]  /*0100*/  UIADD3 UR5, UPT, UPT, UR4, 0x10, URZ ;  /* 0x0000001004057890 */ /* 0x000fe2000fffe0ff */
[----:B------:R-:W-:Y:S01]  /*0110*/  SHF.R.S32.HI R5, RZ, 0x1, R5 ;  /* 0x00000001ff057819 */ /* 0x000fe20000011405 */
[----:B------:R-:W-:Y:S02]  /*0120*/  IMAD R7, R4, R3, R13 ;  /* 0x0000000304077224 */ /* 0x000fe400078e020d */
[----:B------:R-:W-:Y:S02]  /*0130*/  IMAD.MOV.U32 R10, RZ, RZ, RZ ;  /* 0x000000ffff0a7224 */ /* 0x000fe400078e00ff */
[----:B------:R-:W-:-:S05]  /*0140*/  VIADD R2, R5, 0xffffffff ;  /* 0xffffffff05027836 */ /* 0x000fca0000000000 */
[----:B------:R-:W-:Y:S01]  /*0150*/  ISETP.GE.U32.AND P0, PT, R2, 0x3, PT ;  /* 0x000000030200780c */ /* 0x000fe20003f06070 */
[----:B0-----:R-:W-:Y:S02]  /*0160*/  ULEA UR4, UR6, UR4, 0x18 ;  /* 0x0000000406047291 */ /* 0x001fe4000f8ec0ff */
[----:B------:R-:W-:-:S04]  /*0170*/  ULEA UR5, UR6, UR5, 0x18 ;  /* 0x0000000506057291 */ /* 0x000fc8000f8ec0ff */
[----:B------:R-:W-:Y:S02]  /*0180*/  LEA R8, R0, UR4, 0x3 ;  /* 0x0000000400087c11 */ /* 0x000fe4000f8e18ff */
[----:B------:R-:W-:-:S03]  /*0190*/  LEA R9, R13, UR5, 0x2 ;  /* 0x000000050d097c11 */ /* 0x000fc6000f8e10ff */
[----:B------:R-:W-:Y:S02]  /*01a0*/  IMAD R11, R13, 0x4, R8 ;  /* 0x000000040d0b7824 */ /* 0x000fe400078e0208 */
[----:B------:R-:W-:Y:S01]  /*01b0*/  IMAD R18, R0, 0x8, R9 ;  /* 0x0000000800127824 */ /* 0x000fe200078e0209 */
[----:B------:R-:W-:Y:S06]  /*01c0*/  @!P0 BRA `(.L_x_6) ;  /* 0x0000000400888947 */ /* 0x000fec0003800000 */
[C---:B------:R-:W-:Y:S01]  /*01d0*/  IADD3 R2, PT, PT, R0.reuse, 0x6, RZ ;  /* 0x0000000600027810 */ /* 0x040fe20007ffe0ff */
[C---:B------:R-:W-:Y:S01]  /*01e0*/  VIADD R10, R0.reuse, 0x4 ;  /* 0x00000004000a7836 */ /* 0x040fe20000000000 */
[C---:B------:R-:W-:Y:S01]  /*01f0*/  IADD3 R12, PT, PT, R0.reuse, 0x2, RZ ;  /* 0x00000002000c7810 */ /* 0x040fe20007ffe0ff */
[-CC-:B------:R-:W-:Y:S02]  /*0200*/  IMAD R23, R0, R3.reuse, R13.reuse ;  /* 0x0000000300177224 */ /* 0x180fe400078e020d */
[-CC-:B------:R-:W-:Y:S02]  /*0210*/  IMAD R2, R2, R3.reuse, R13.reuse ;  /* 0x0000000302027224 */ /* 0x180fe400078e020d */
[-CC-:B------:R-:W-:Y:S01]  /*0220*/  IMAD R20, R10, R3.reuse, R13.reuse ;  /* 0x000000030a147224 */ /* 0x180fe200078e020d */
[----:B------:R-:W-:Y:S01]  /*0230*/  LOP3.LUT R10, R5, 0x3ffffffc, RZ, 0xc0, !PT ;  /* 0x3ffffffc050a7812 */ /* 0x000fe200078ec0ff */
[----:B------:R-:W-:Y:S01]  /*0240*/  IMAD R12, R12, R3, R13 ;  /* 0x000000030c0c7224 */ /* 0x000fe200078e020d */
[C---:B------:R-:W-:Y:S01]  /*0250*/  LEA R22, R19.reuse, R2, 0x1 ;  /* 0x0000000213167211 */ /* 0x040fe200078e08ff */
[C---:B------:R-:W-:Y:S01]  /*0260*/  IMAD R23, R19.reuse, 0x2, R23 ;  /* 0x0000000213177824 */ /* 0x040fe200078e0217 */
[----:B------:R-:W-:Y:S01]  /*0270*/  MOV R2, R7 ;  /* 0x0000000700027202 */ /* 0x000fe20000000f00 */
[C---:B------:R-:W-:Y:S01]  /*0280*/  IMAD R20, R19.reuse, 0x2, R20 ;  /* 0x0000000213147824 */ /* 0x040fe200078e0214 */
[----:B------:R-:W-:Y:S01]  /*0290*/  LEA R19, R19, R12, 0x1 ;  /* 0x0000000c13137211 */ /* 0x000fe200078e08ff */
[----:B------:R-:W-:-:S02]  /*02a0*/  IMAD.MOV.U32 R26, RZ, RZ, RZ ;  /* 0x000000ffff1a7224 */ /* 0x000fc400078e00ff */
[----:B------:R-:W-:-:S07]  /*02b0*/  IMAD.MOV R21, RZ, RZ, -R10 ;  /* 0x000000ffff157224 */ /* 0x000fce00078e0a0a */
.L_x_7:
[----:B0-----:R-:W0:Y:S08]  /*02c0*/  LDC.64 R12, c[0x0][0x380] ;  /* 0x0000e000ff0c7b82 */ /* 0x001e300000000a00 */
[----:B-1----:R-:W1:Y:S01]  /*02d0*/  LDC.64 R14, c[0x0][0x388] ;  /* 0x0000e200ff0e7b82 */ /* 0x002e620000000a00 */
[----:B0-----:R-:W-:-:S05]  /*02e0*/  IMAD.WIDE R12, R2, 0x4, R12 ;  /* 0x00000004020c7825 */ /* 0x001fca00078e020c */
[----:B------:R-:W2:Y:S01]  /*02f0*/  LDG.E R16, desc[UR8][R12.64] ;  /* 0x000000080c107981 */ /* 0x000ea2000c1e1900 */
[----:B-1----:R-:W-:-:S06]  /*0300*/  IMAD.WIDE.U32 R24, R23, 0x4, R14 ;  /* 0x0000000417187825 */ /* 0x002fcc00078e000e */
[----:B------:R-:W3:Y:S01]  /*0310*/  LDG.E R24, desc[UR8][R24.64] ;  /* 0x0000000818187981 */ /* 0x000ee2000c1e1900 */
[----:B------:R-:W-:Y:S02]  /*0320*/  I2FP.F32.S32 R26, R26 ;  /* 0x0000001a001a7245 */ /* 0x000fe40000201400 */
[----:B--2---:R-:W-:-:S05]  /*0330*/  I2FP.F32.S32 R27, R16 ;  /* 0x00000010001b7245 */ /* 0x004fca0000201400 */
[----:B------:R-:W-:Y:S01]  /*0340*/  STS [R11], R27 ;  /* 0x0000001b0b007388 */ /* 0x000fe20000000800 */
[----:B---3--:R-:W-:-:S05]  /*0350*/  I2FP.F32.S32 R29, R24 ;  /* 0x00000018001d7245 */ /* 0x008fca0000201400 */
[----:B------:R-:W-:Y:S01]  /*0360*/  STS [R18], R29 ;  /* 0x0000001d12007388 */ /* 0x000fe20000000800 */
[----:B------:R-:W-:Y:S06]  /*0370*/  BAR.SYNC.DEFER_BLOCKING 0x0 ;  /* 0x0000000000007b1d */ /* 0x000fec0000010000 */
[----:B------:R-:W-:Y:S04]  /*0380*/  LDS R25, [R9] ;  /* 0x0000000009197984 */ /* 0x000fe80000000800 */
[----:B------:R-:W0:Y:S04]  /*0390*/  LDS.64 R16, [R8] ;  /* 0x0000000008107984 */ /* 0x000e280000000a00 */
[----:B------:R-:W1:Y:S01]  /*03a0*/  LDS R28, [R9+0x8] ;  /* 0x00000800091c7984 */ /* 0x000e620000000800 */
[----:B0-----:R-:W-:Y:S01]  /*03b0*/  FFMA R16, R16, R25, R26 ;  /* 0x0000001910107223 */ /* 0x001fe2000000001a */
[----:B------:R-:W-:Y:S06]  /*03c0*/  BAR.SYNC.DEFER_BLOCKING 0x0 ;  /* 0x0000000000007b1d */ /* 0x000fec0000010000 */
[----:B------:R-:W0:Y:S02]  /*03d0*/  F2I.TRUNC.NTZ R16, R16 ;  /* 0x0000001000107305 */ /* 0x000e24000020f100 */
[----:B0-----:R-:W-:-:S05]  /*03e0*/  I2FP.F32.S32 R25, R16 ;  /* 0x0000001000197245 */ /* 0x001fca0000201400 */
[----:B-1----:R-:W-:Y:S01]  /*03f0*/  FFMA R28, R28, R17, R25 ;  /* 0x000000111c1c7223 */ /* 0x002fe20000000019 */
[----:B------:R-:W-:Y:S01]  /*0400*/  IMAD.WIDE.U32 R24, R19, 0x4, R14 ;  /* 0x0000000413187825 */ /* 0x000fe200078e000e */
[----:B------:R-:W2:Y:S05]  /*0410*/  LDG.E R17, desc[UR8][R12.64+0x8] ;  /* 0x000008080c117981 */ /* 0x000eaa000c1e1900 */
[----:B------:R-:W3:Y:S01]  /*0420*/  LDG.E R24, desc[UR8][R24.64] ;  /* 0x0000000818187981 */ /* 0x000ee2000c1e1900 */
[----:B------:R-:W0:Y:S01]  /*0430*/  F2I.TRUNC.NTZ R28, R28 ;  /* 0x0000001c001c7305 */ /* 0x000e22000020f100 */
[----:B--2---:R-:W-:Y:S02]  /*0440*/  I2FP.F32.S32 R27, R17 ;  /* 0x00000011001b7245 */ /* 0x004fe40000201400 */
[----:B---3--:R-:W-:-:S03]  /*0450*/  I2FP.F32.S32 R29, R24 ;  /* 0x00000018001d7245 */ /* 0x008fc60000201400 */
[----:B------:R0:W-:Y:S04]  /*0460*/  STS [R11], R27 ;  /* 0x0000001b0b007388 */ /* 0x0001e80000000800 */
[----:B------:R-:W-:Y:S01]  /*0470*/  STS [R18], R29 ;  /* 0x0000001d12007388 */ /* 0x000fe20000000800 */
[----:B------:R-:W-:Y:S06]  /*0480*/  BAR.SYNC.DEFER_BLOCKING 0x0 ;  /* 0x0000000000007b1d */ /* 0x000fec0000010000 */
[----:B------:R-:W-:Y:S04]  /*0490*/  LDS R25, [R9] ;  /* 0x0000000009197984 */ /* 0x000fe80000000800 */
[----:B------:R-:W1:Y:S04]  /*04a0*/  LDS.64 R16, [R8] ;  /* 0x0000000008107984 */ /* 0x000e680000000a00 */
[----:B------:R-:W2:Y:S01]  /*04b0*/  LDS R26, [R9+0x8] ;  /* 0x00000800091a7984 */ /* 0x000ea20000000800 */
[----:B0-----:R-:W-:Y:S01]  /*04c0*/  I2FP.F32.S32 R27, R28 ;  /* 0x0000001c001b7245 */ /* 0x001fe20000201400 */
[----:B------:R-:W-:Y:S04]  /*04d0*/  BAR.SYNC.DEFER_BLOCKING 0x0 ;  /* 0x0000000000007b1d */ /* 0x000fe80000010000 */
[----:B-1----:R-:W-:-:S06]  /*04e0*/  FFMA R16, R16, R25, R27 ;  /* 0x0000001910107223 */ /* 0x002fcc000000001b */
[----:B------:R-:W0:Y:S02]  /*04f0*/  F2I.TRUNC.NTZ R16, R16 ;  /* 0x0000001000107305 */ /* 0x000e24000020f100 */
[----:B0-----:R-:W-:-:S05]  /*0500*/  I2FP.F32.S32 R25, R16 ;  /* 0x0000001000197245 */ /* 0x001fca0000201400 */
[----:B--2---:R-:W-:Y:S01]  /*0510*/  FFMA R26, R26, R17, R25 ;  /* 0x000000111a1a7223 */ /* 0x004fe20000000019 */
[----:B------:R-:W-:Y:S01]  /*0520*/  IMAD.WIDE.U32 R24, R20, 0x4, R14 ;  /* 0x0000000414187825 */ /* 0x000fe200078e000e */
[----:B------:R-:W2:Y:S05]  /*0530*/  LDG.E R17, desc[UR8][R12.64+0x10] ;  /* 0x000010080c117981 */ /* 0x000eaa000c1e1900 */
[----:B------:R-:W3:Y:S01]  /*0540*/  LDG.E R24, desc[UR8][R24.64] ;  /* 0x0000000818187981 */ /* 0x000ee2000c1e1900 */
[----:B--2---:R-:W-:Y:S02]  /*0550*/  I2FP.F32.S32 R29, R17 ;  /* 0x00000011001d7245 */ /* 0x004fe40000201400 */
[----:B---3--:R-:W-:-:S03]  /*0560*/  I2FP.F32.S32 R25, R24 ;  /* 0x0000001800197245 */ /* 0x008fc60000201400 */
[----:B------:R0:W-:Y:S04]  /*0570*/  STS [R11], R29 ;  /* 0x0000001d0b007388 */ /* 0x0001e80000000800 */
[----:B------:R-:W-:Y:S01]  /*0580*/  STS [R18], R25 ;  /* 0x0000001912007388 */ /* 0x000fe20000000800 */
[----:B------:R-:W-:Y:S01]  /*0590*/  BAR.SYNC.DEFER_BLOCKING 0x0 ;  /* 0x0000000000007b1d */ /* 0x000fe20000010000 */
[----:B------:R-:W-:-:S05]  /*05a0*/  IMAD.WIDE.U32 R16, R22, 0x4, R14 ;  /* 0x0000000416107825 */ /* 0x000fca00078e000e */
[----:B------:R-:W-:Y:S04]  /*05b0*/  LDS R27, [R9] ;  /* 0x00000000091b7984 */ /* 0x000fe80000000800 */
[----:B------:R-:W-:Y:S04]  /*05c0*/  LDS R28, [R9+0x8] ;  /* 0x00000800091c7984 */ /* 0x000fe80000000800 */
[----:B------:R-:W1:Y:S01]  /*05d0*/  LDS.64 R14, [R8] ;  /* 0x00000000080e7984 */ /* 0x000e620000000a00 */
[----:B------:R-:W-:Y:S06]  /*05e0*/  BAR.SYNC.DEFER_BLOCKING 0x0 ;  /* 0x0000000000007b1d */ /* 0x000fec0000010000 */
[----:B------:R-:W2:Y:S04]  /*05f0*/  LDG.E R12, desc[UR8][R12.64+0x18] ;  /* 0x000018080c0c7981 */ /* 0x000ea8000c1e1900 */
[----:B------:R3:W4:Y:S01]  /*0600*/  LDG.E R16, desc[UR8][R16.64] ;  /* 0x0000000810107981 */ /* 0x000722000c1e1900 */
[----:B------:R-:W0:Y:S02]  /*0610*/  F2I.TRUNC.NTZ R26, R26 ;  /* 0x0000001a001a7305 */ /* 0x000e24000020f100 */
[----:B0-----:R-:W-:-:S05]  /*0620*/  I2FP.F32.S32 R29, R26 ;  /* 0x0000001a001d7245 */ /* 0x001fca0000201400 */
[----:B-1----:R-:W-:-:S06]  /*0630*/  FFMA R14, R14, R27, R29 ;  /* 0x0000001b0e0e7223 */ /* 0x002fcc000000001d */
[----:B------:R-:W3:Y:S02]  /*0640*/  F2I.TRUNC.NTZ R14, R14 ;  /* 0x0000000e000e7305 */ /* 0x000ee4000020f100 */
[----:B---3--:R-:W-:-:S05]  /*0650*/  I2FP.F32.S32 R17, R14 ;  /* 0x0000000e00117245 */ /* 0x008fca0000201400 */
[----:B------:R-:W-:-:S06]  /*0660*/  FFMA R15, R28, R15, R17 ;  /* 0x0000000f1c0f7223 */ /* 0x000fcc0000000011 */
[----:B------:R-:W0:Y:S02]  /*0670*/  F2I.TRUNC.NTZ R15, R15 ;  /* 0x0000000f000f7305 */ /* 0x000e24000020f100 */
[----:B0-----:R-:W-:Y:S02]  /*0680*/  I2FP.F32.S32 R17, R15 ;  /* 0x0000000f00117245 */ /* 0x001fe40000201400 */
[----:B------:R-:W-:-:S04]  /*0690*/  IADD3 R21, PT, PT, R21, 0x4, RZ ;  /* 0x0000000415157810 */ /* 0x000fc80007ffe0ff */
[----:B------:R-:W-:Y:S01]  /*06a0*/  ISETP.NE.AND P0, PT, R21, RZ, PT ;  /* 0x000000ff1500720c */ /* 0x000fe20003f05270 */
[----:B------:R-:W-:Y:S01]  /*06b0*/  VIADD R2, R2, 0x8 ;  /* 0x0000000802027836 */ /* 0x000fe20000000000 */
[C---:B------:R-:W-:Y:S01]  /*06c0*/  LEA R23, R3.reuse, R23, 0x3 ;  /* 0x0000001703177211 */ /* 0x040fe200078e18ff */
[C---:B------:R-:W-:Y:S01]  /*06d0*/  IMAD R19, R3.reuse, 0x8, R19 ;  /* 0x0000000803137824 */ /* 0x040fe200078e0213 */
[C---:B------:R-:W-:Y:S01]  /*06e0*/  LEA R22, R3.reuse, R22, 0x3 ;  /* 0x0000001603167211 */ /* 0x040fe200078e18ff */
[----:B------:R-:W-:Y:S01]  /*06f0*/  IMAD R20, R3, 0x8, R20 ;  /* 0x0000000803147824 */ /* 0x000fe200078e0214 */
[----:B--2---:R-:W-:Y:S02]  /*0700*/  I2FP.F32.S32 R24, R12 ;  /* 0x0000000c00187245 */ /* 0x004fe40000201400 */
[----:B----4-:R-:W-:-:S03]  /*0710*/  I2FP.F32.S32 R25, R16 ;  /* 0x0000001000197245 */ /* 0x010fc60000201400 */
[----:B------:R-:W-:Y:S04]  /*0720*/  STS [R11], R24 ;  /* 0x000000180b007388 */ /* 0x000fe80000000800 */
[----:B------:R-:W-:Y:S01]  /*0730*/  STS [R18], R25 ;  /* 0x0000001912007388 */ /* 0x000fe20000000800 */
[----:B------:R-:W-:Y:S06]  /*0740*/  BAR.SYNC.DEFER_BLOCKING 0x0 ;  /* 0x0000000000007b1d */ /* 0x000fec0000010000 */
[----:B------:R-:W-:Y:S04]  /*0750*/  LDS R27, [R9] ;  /* 0x00000000091b7984 */ /* 0x000fe80000000800 */
[----:B------:R-:W0:Y:S04]  /*0760*/  LDS.64 R12, [R8] ;  /* 0x00000000080c7984 */ /* 0x000e280000000a00 */
[----:B------:R-:W1:Y:S01]  /*0770*/  LDS R16, [R9+0x8] ;  /* 0x0000080009107984 */ /* 0x000e620000000800 */
[----:B0-----:R-:W-:-:S06]  /*0780*/  FFMA R12, R12, R27, R17 ;  /* 0x0000001b0c0c7223 */ /* 0x001fcc0000000011 */
[----:B------:R-:W0:Y:S02]  /*0790*/  F2I.TRUNC.NTZ R12, R12 ;  /* 0x0000000c000c7305 */ /* 0x000e24000020f100 */
[----:B0-----:R-:W-:-:S05]  /*07a0*/  I2FP.F32.S32 R17, R12 ;  /* 0x0000000c00117245 */ /* 0x001fca0000201400 */
[----:B-1----:R-:W-:-:S04]  /*07b0*/  FFMA R13, R16, R13, R17 ;  /* 0x0000000d100d7223 */ /* 0x002fc80000000011 */
[----:B------:R0:W1:Y:S01]  /*07c0*/  F2I.TRUNC.NTZ R26, R13 ;  /* 0x0000000d001a7305 */ /* 0x000062000020f100 */
[----:B------:R-:W-:Y:S06]  /*07d0*/  BAR.SYNC.DEFER_BLOCKING 0x0 ;  /* 0x0000000000007b1d */ /* 0x000fec0000010000 */
[----:B------:R-:W-:Y:S05]  /*07e0*/  @P0 BRA `(.L_x_7) ;  /* 0xfffffff800b40947 */ /* 0x000fea000383ffff */
.L_x_6:
[----:B------:R-:W-:-:S13]  /*07f0*/  LOP3.LUT P0, R2, R5, 0x3, RZ, 0xc0, !PT ;  /* 0x0000000305027812 */ /* 0x000fda000780c0ff */
[----:B------:R-:W-:Y:S05]  /*0800*/  @!P0 BRA `(.L_x_5) ;  /* 0x00000004002c8947 */ /* 0x000fea0003800000 */
[----:B------:R-:W-:Y:S02]  /*0810*/  ISETP.NE.AND P0, PT, R2, 0x1, PT ;  /* 0x000000010200780c */ /* 0x000fe40003f05270 */
[----:B------:R-:W-:-:S04]  /*0820*/  LOP3.LUT R5, R5, 0x1, RZ, 0xc0, !PT ;  /* 0x0000000105057812 */ /* 0x000fc800078ec0ff */
[----:B------:R-:W-:-:S07]  /*0830*/  ISETP.NE.U32.AND P1, PT, R5, 0x1, PT ;  /* 0x000000010500780c */ /* 0x000fce0003f25070 */
[----:B------:R-:W-:Y:S06]  /*0840*/  @!P0 BRA `(.L_x_8) ;  /* 0x0000000000b88947 */ /* 0x000fec0003800000 */
[----:B0-----:R-:W0:Y:S01]  /*0850*/  LDC.64 R12, c[0x0][0x380] ;  /* 0x0000e000ff0c7b82 */ /* 0x001e220000000a00 */
[C---:B------:R-:W-:Y:S01]  /*0860*/  LEA R16, R10.reuse, R0, 0x1 ;  /* 0x000000000a107211 */ /* 0x040fe200078e08ff */
[----:B------:R-:W-:-:S04]  /*0870*/  IMAD R5, R10, 0x2, R7 ;  /* 0x000000020a057824 */ /* 0x000fc800078e0207 */
[----:B------:R-:W-:Y:S02]  /*0880*/  IMAD R21, R16, R3, R6 ;  /* 0x0000000310157224 */ /* 0x000fe400078e0206 */
[----:B------:R-:W2:Y:S01]  /*0890*/  LDC.64 R14, c[0x0][0x388] ;  /* 0x0000e200ff0e7b82 */ /* 0x000ea20000000a00 */
[----:B0-----:R-:W-:-:S05]  /*08a0*/  IMAD.WIDE R12, R5, 0x4, R12 ;  /* 0x00000004050c7825 */ /* 0x001fca00078e020c */
[----:B------:R-:W3:Y:S01]  /*08b0*/  LDG.E R2, desc[UR8][R12.64] ;  /* 0x000000080c027981 */ /* 0x000ee2000c1e1900 */
[----:B--2---:R-:W-:-:S06]  /*08c0*/  IMAD.WIDE.U32 R20, R21, 0x4, R14 ;  /* 0x0000000415147825 */ /* 0x004fcc00078e000e */
[----:B------:R-:W2:Y:S01]  /*08d0*/  LDG.E R20, desc[UR8][R20.64] ;  /* 0x0000000814147981 */ /* 0x000ea2000c1e1900 */
[----:B------:R-:W-:-:S05]  /*08e0*/  IADD3 R16, PT, PT, R16, 0x2, RZ ;  /* 0x0000000210107810 */ /* 0x000fca0007ffe0ff */
[----:B------:R-:W-:-:S04]  /*08f0*/  IMAD R17, R16, R3, R6 ;  /* 0x0000000310117224 */ /* 0x000fc800078e0206 */
[----:B------:R-:W-:Y:S01]  /*0900*/  IMAD.WIDE.U32 R16, R17, 0x4, R14 ;  /* 0x0000000411107825 */ /* 0x000fe200078e000e */
[----:B---3--:R-:W-:-:S05]  /*0910*/  I2FP.F32.S32 R22, R2 ;  /* 0x0000000200167245 */ /* 0x008fca0000201400 */
[----:B------:R-:W-:Y:S01]  /*0920*/  STS [R11], R22 ;  /* 0x000000160b007388 */ /* 0x000fe20000000800 */
[----:B--2---:R-:W-:-:S05]  /*0930*/  I2FP.F32.S32 R5, R20 ;  /* 0x0000001400057245 */ /* 0x004fca0000201400 */
[----:B------:R-:W-:Y:S01]  /*0940*/  STS [R18], R5 ;  /* 0x0000000512007388 */ /* 0x000fe20000000800 */
[----:B------:R-:W-:Y:S06]  /*0950*/  BAR.SYNC.DEFER_BLOCKING 0x0 ;  /* 0x0000000000007b1d */ /* 0x000fec0000010000 */
[----:B------:R-:W-:Y:S04]  /*0960*/  LDS R19, [R9] ;  /* 0x0000000009137984 */ /* 0x000fe80000000800 */
[----:B------:R-:W-:Y:S04]  /*0970*/  LDS R2, [R9+0x8] ;  /* 0x0000080009027984 */ /* 0x000fe80000000800 */
[----:B------:R-:W0:Y:S01]  /*0980*/  LDS.64 R14, [R8] ;  /* 0x00000000080e7984 */ /* 0x000e220000000a00 */
[----:B------:R-:W-:Y:S06]  /*0990*/  BAR.SYNC.DEFER_BLOCKING 0x0 ;  /* 0x0000000000007b1d */ /* 0x000fec0000010000 */
[----:B------:R-:W2:Y:S04]  /*09a0*/  LDG.E R12, desc[UR8][R12.64+0x8] ;  /* 0x000008080c0c7981 */ /* 0x000ea8000c1e1900 */
[----:B------:R-:W3:Y:S01]  /*09b0*/  LDG.E R16, desc[UR8][R16.64] ;  /* 0x0000000810107981 */ /* 0x000ee2000c1e1900 */
[----:B-1----:R-:W-:-:S05]  /*09c0*/  I2FP.F32.S32 R21, R26 ;  /* 0x0000001a00157245 */ /* 0x002fca0000201400 */
[----:B0-----:R-:W-:-:S06]  /*09d0*/  FFMA R14, R14, R19, R21 ;  /* 0x000000130e0e7223 */ /* 0x001fcc0000000015 */
[----:B------:R-:W0:Y:S02]  /*09e0*/  F2I.TRUNC.NTZ R14, R14 ;  /* 0x0000000e000e7305 */ /* 0x000e24000020f100 */
[----:B0-----:R-:W-:-:S05]  /*09f0*/  I2FP.F32.S32 R5, R14 ;  /* 0x0000000e00057245 */ /* 0x001fca0000201400 */
[----:B------:R-:W-:-:S06]  /*0a00*/  FFMA R2, R2, R15, R5 ;  /* 0x0000000f02027223 */ /* 0x000fcc0000000005 */
[----:B------:R-:W0:Y:S02]  /*0a10*/  F2I.TRUNC.NTZ R2, R2 ;  /* 0x0000000200027305 */ /* 0x000e24000020f100 */
[----:B0-----:R-:W-:Y:S01]  /*0a20*/  I2FP.F32.S32 R5, R2 ;  /* 0x0000000200057245 */ /* 0x001fe20000201400 */
[----:B------:R-:W-:-:S05]  /*0a30*/  IMAD R10, R10, 0x2, -R10 ;  /* 0x000000020a0a7824 */ /* 0x000fca00078e0a0a */
[----:B------:R-:W-:Y:S02]  /*0a40*/  IADD3 R10, PT, PT, R10, 0x2, RZ ;  /* 0x000000020a0a7810 */ /* 0x000fe40007ffe0ff */
[----:B--2---:R-:W-:Y:S02]  /*0a50*/  I2FP.F32.S32 R20, R12 ;  /* 0x0000000c00147245 */ /* 0x004fe40000201400 */
[----:B---3--:R-:W-:-:S03]  /*0a60*/  I2FP.F32.S32 R19, R16 ;  /* 0x0000001000137245 */ /* 0x008fc60000201400 */
        /* <DEDUP_REMOVED lines=10> */
[----:B------:R2:W3:Y:S01]  /*0b10*/  F2I.TRUNC.NTZ R26, R13 ;  /* 0x0000000d001a7305 */ /* 0x0004e2000020f100 */
[----:B------:R-:W-:Y:S06]  /*0b20*/  BAR.SYNC.DEFER_BLOCKING 0x0 ;  /* 0x0000000000007b1d */ /* 0x000fec0000010000 */
.L_x_8:
[----:B------:R-:W-:Y:S05]  /*0b30*/  @P1 BRA `(.L_x_5) ;  /* 0x0000000000601947 */ /* 0x000fea0003800000 */
[----:B------:R-:W4:Y:S01]  /*0b40*/  LDC.64 R14, c[0x0][0x380] ;  /* 0x0000e000ff0e7b82 */ /* 0x000f220000000a00 */
[C---:B------:R-:W-:Y:S01]  /*0b50*/  IMAD R0, R10.reuse, 0x2, R0 ;  /* 0x000000020a007824 */ /* 0x040fe200078e0200 */
[----:B------:R-:W-:-:S03]  /*0b60*/  LEA R7, R10, R7, 0x1 ;  /* 0x000000070a077211 */ /* 0x000fc600078e08ff */
[----:B------:R-:W-:-:S03]  /*0b70*/  IMAD R5, R0, R3, R6 ;  /* 0x0000000300057224 */ /* 0x000fc600078e0206 */
[----:B0-2---:R-:W0:Y:S01]  /*0b80*/  LDC.64 R12, c[0x0][0x388] ;  /* 0x0000e200ff0c7b82 */ /* 0x005e220000000a00 */
[----:B----4-:R-:W-:-:S06]  /*0b90*/  IMAD.WIDE R14, R7, 0x4, R14 ;  /* 0x00000004070e7825 */ /* 0x010fcc00078e020e */
[----:B------:R-:W2:Y:S01]  /*0ba0*/  LDG.E R14, desc[UR8][R14.64] ;  /* 0x000000080e0e7981 */ /* 0x000ea2000c1e1900 */
[----:B0-----:R-:W-:-:S06]  /*0bb0*/  IMAD.WIDE.U32 R12, R5, 0x4, R12 ;  /* 0x00000004050c7825 */ /* 0x001fcc00078e000c */
[----:B------:R-:W4:Y:S01]  /*0bc0*/  LDG.E R12, desc[UR8][R12.64] ;  /* 0x000000080c0c7981 */ /* 0x000f22000c1e1900 */
[----:B-1-3--:R-:W-:Y:S02]  /*0bd0*/  I2FP.F32.S32 R19, R26 ;  /* 0x0000001a00137245 */ /* 0x00afe40000201400 */
        /* <DEDUP_REMOVED lines=12> */
[----:B------:R4:W0:Y:S01]  /*0ca0*/  F2I.TRUNC.NTZ R26, R2 ;  /* 0x00000002001a7305 */ /* 0x000822000020f100 */
[----:B------:R-:W-:Y:S06]  /*0cb0*/  BAR.SYNC.DEFER_BLOCKING 0x0 ;  /* 0x0000000000007b1d */ /* 0x000fec0000010000 */
.L_x_5:
[----:B------:R-:W4:Y:S01]  /*0cc0*/  LDC.64 R8, c[0x0][0x390] ;  /* 0x0000e400ff087b82 */ /* 0x000f220000000a00 */
[----:B------:R-:W-:-:S04]  /*0cd0*/  IMAD R3, R4, R3, R6 ;  /* 0x0000000304037224 */ /* 0x000fc800078e0206 */
[----:B----4-:R-:W-:-:S05]  /*0ce0*/  IMAD.WIDE R2, R3, 0x4, R8 ;  /* 0x0000000403027825 */ /* 0x010fca00078e0208 */
[----:B01-3--:R-:W-:Y:S01]  /*0cf0*/  STG.E desc[UR8][R2.64], R26 ;  /* 0x0000001a02007986 */ /* 0x00bfe2000c101908 */
[----:B------:R-:W-:Y:S05]  /*0d00*/  EXIT ;  /* 0x000000000000794d */ /* 0x000fea0003800000 */
.L_x_9:
        /* <DEDUP_REMOVED lines=15> */
.L_x_17:


//--------------------- .text._Z11mult_matrixPiS_S_i --------------------------
	.section	.text._Z11mult_matrixPiS_S_i,"ax",@progbits
	.align	128
        .global         _Z11mult_matrixPiS_S_i
        .type           _Z11mult_matrixPiS_S_i,@function
        .size           _Z11mult_matrixPiS_S_i,(.L_x_18 - _Z11mult_matrixPiS_S_i)
        .other          _Z11mult_matrixPiS_S_i,@"STO_CUDA_ENTRY STV_DEFAULT"
_Z11mult_matrixPiS_S_i:
.text._Z11mult_matrixPiS_S_i:
[----:B------:R-:W-:Y:S01]  /*0000*/  LDC R1, c[0x0][0x37c] ;  /* 0x0000df00ff017b82 */ /* 0x000fe20000000800 */
[----:B------:R-:W0:Y:S01]  /*0010*/  S2R R0, SR_CTAID.X ;  /* 0x0000000000007919 */ /* 0x000e220000002500 */
[----:B------:R-:W0:Y:S01]  /*0020*/  LDCU UR4, c[0x0][0x360] ;  /* 0x00006c00ff0477ac */ /* 0x000e220008000800 */
[----:B------:R-:W0:Y:S01]  /*0030*/  S2R R3, SR_TID.X ;  /* 0x0000000000037919 */ /* 0x000e220000002100 */
[----:B------:R-:W1:Y:S01]  /*0040*/  LDCU UR5, c[0x0][0x364] ;  /* 0x00006c80ff0577ac */ /* 0x000e620008000800 */
[----:B------:R-:W1:Y:S01]  /*0050*/  S2R R5, SR_CTAID.Y ;  /* 0x0000000000057919 */ /* 0x000e620000002600 */
[----:B------:R-:W2:Y:S01]  /*0060*/  LDCU UR18, c[0x0][0x398] ;  /* 0x00007300ff1277ac */ /* 0x000ea20008000800 */
[----:B------:R-:W1:Y:S01]  /*0070*/  S2R R2, SR_TID.Y ;  /* 0x0000000000027919 */ /* 0x000e620000002200 */
[----:B0-----:R-:W-:Y:S02]  /*0080*/  IMAD R0, R0, UR4, R3 ;  /* 0x0000000400007c24 */ /* 0x001fe4000f8e0203 */
[----:B-1----:R-:W-:-:S05]  /*0090*/  IMAD R5, R5, UR5, R2 ;  /* 0x0000000505057c24 */ /* 0x002fca000f8e0202 */
[----:B------:R-:W-:-:S04]  /*00a0*/  VIMNMX R2, PT, PT, R0, R5, !PT ;  /* 0x0000000500027248 */ /* 0x000fc80007fe0100 */
[----:B--2---:R-:W-:-:S13]  /*00b0*/  ISETP.GE.AND P0, PT, R2, UR18, PT ;  /* 0x0000001202007c0c */ /* 0x004fda000bf06270 */
[----:B------:R-:W-:Y:S05]  /*00c0*/  @P0 EXIT ;  /* 0x000000000000094d */ /* 0x000fea0003800000 */
[----:B------:R-:W0:Y:S01]  /*00d0*/  LDC.64 R2, c[0x0][0x390] ;  /* 0x0000e400ff027b82 */ /* 0x000e220000000a00 */
[----:B------:R-:W1:Y:S01]  /*00e0*/  LDCU.64 UR16, c[0x0][0x358] ;  /* 0x00006b00ff1077ac */ /* 0x000e620008000a00 */
[----:B------:R-:W-:Y:S01]  /*00f0*/  IMAD R5, R5, UR18, RZ ;  /* 0x0000001205057c24 */ /* 0x000fe2000f8e02ff */
[----:B------:R-:W-:Y:S01]  /*0100*/  MOV R4, RZ ;  /* 0x000000ff00047202 */ /* 0x000fe20000000f00 */
[----:B------:R-:W-:-:S03]  /*0110*/  UISETP.GE.U32.AND UP0, UPT, UR18, 0x8, UPT ;  /* 0x000000081200788c */ /* 0x000fc6000bf06070 */
[----:B------:R-:W-:-:S05]  /*0120*/  IADD3 R7, PT, PT, R0, R5, RZ ;  /* 0x0000000500077210 */ /* 0x000fca0007ffe0ff */
[----:B0-----:R-:W-:-:S04]  /*0130*/  IMAD.WIDE R2, R7, 0x4, R2 ;  /* 0x0000000407027825 */ /* 0x001fc800078e0202 */
[----:B------:R-:W-:Y:S01]  /*0140*/  HFMA2 R7, -RZ, RZ, 0, 0 ;  /* 0x00000000ff077431 */ /* 0x000fe200000001ff */
[----:B-1----:R0:W-:Y:S01]  /*0150*/  STG.E desc[UR16][R2.64], RZ ;  /* 0x000000ff02007986 */ /* 0x0021e2000c101910 */
[----:B------:R-:W-:Y:S05]  /*0160*/  BRA.U !UP0, `(.L_x_10) ;  /* 0x0000000508307547 */ /* 0x000fea000b800000 */
[----:B------:R-:W1:Y:S01]  /*0170*/  LDCU.128 UR20, c[0x0][0x380] ;  /* 0x00007000ff1477ac */ /* 0x000e620008000c00 */
[----:B------:R-:W-:Y:S01]  /*0180*/  MOV R4, R0 ;  /* 0x0000000000047202 */ /* 0x000fe20000000f00 */
[----:B------:R-:W-:-:S04]  /*0190*/  ULOP3.LUT UR4, UR18, 0x7ffffff8, URZ, 0xc0, !UPT ;  /* 0x7ffffff812047892 */ /* 0x000fc8000f8ec0ff */
[----:B------:R-:W-:Y:S01]  /*01a0*/  UIADD3 UR4, UPT, UPT, -UR4, URZ, URZ ;  /* 0x000000ff04047290 */ /* 0x000fe2000fffe1ff */
[----:B-1----:R-:W-:Y:S01]  /*01b0*/  MOV R6, UR20 ;  /* 0x0000001400067c02 */ /* 0x002fe20008000f00 */
[----:B------:R-:W-:Y:S01]  /*01c0*/  UIMAD.WIDE UR6, UR18, 0xc, UR22 ;  /* 0x0000000c120678a5 */ /* 0x000fe2000f8e0216 */
[----:B------:R-:W-:Y:S01]  /*01d0*/  MOV R7, UR21 ;  /* 0x0000001500077c02 */ /* 0x000fe20008000f00 */
[----:B------:R-:W-:Y:S02]  /*01e0*/  UIMAD.WIDE UR8, UR18, 0x10, UR22 ;  /* 0x00000010120878a5 */ /* 0x000fe4000f8e0216 */
[----:B------:R-:W-:Y:S01]  /*01f0*/  UIMAD.WIDE UR10, UR18, 0x14, UR22 ;  /* 0x00000014120a78a5 */ /* 0x000fe2000f8e0216 */
[----:B------:R-:W-:Y:S01]  /*0200*/  IMAD.WIDE.U32 R6, R5, 0x4, R6 ;  /* 0x0000000405067825 */ /* 0x000fe200078e0006 */
[----:B------:R-:W-:Y:S02]  /*0210*/  UIMAD.WIDE UR12, UR18, 0x18, UR22 ;  /* 0x00000018120c78a5 */ /* 0x000fe4000f8e0216 */
[----:B------:R-:W-:Y:S01]  /*0220*/  UIMAD.WIDE UR14, UR18, 0x1c, UR22 ;  /* 0x0000001c120e78a5 */ /* 0x000fe2000f8e0216 */
[----:B------:R-:W-:-:S04]  /*0230*/  IADD3 R6, P0, PT, R6, 0x10, RZ ;  /* 0x0000001006067810 */ /* 0x000fc80007f1e0ff */
[----:B------:R-:W-:Y:S02]  /*0240*/  IADD3.X R9, PT, PT, RZ, R7, RZ, P0, !PT ;  /* 0x00000007ff097210 */ /* 0x000fe400007fe4ff */
[----:B------:R-:W-:-:S07]  /*0250*/  MOV R7, RZ ;  /* 0x000000ff00077202 */ /* 0x000fce0000000f00 */
.L_x_11:
[----:B------:R-:W-:Y:S01]  /*0260*/  HFMA2 R11, -RZ, RZ, 0, 2.384185791015625e-07 ;  /* 0x00000004ff0b7431 */ /* 0x000fe200000001ff */
[----:B------:R-:W-:-:S05]  /*0270*/  MOV R8, R6 ;  /* 0x0000000600087202 */ /* 0x000fca0000000f00 */
[----:B--2---:R-:W2:Y:S01]  /*0280*/  LDG.E R6, desc[UR16][R8.64+-0x10] ;  /* 0xfffff01008067981 */ /* 0x004ea2000c1e1900 */
[----:B------:R-:W-:-:S06]  /*0290*/  IMAD.WIDE R10, R4, R11, UR22 ;  /* 0x00000016040a7e25 */ /* 0x000fcc000f8e020b */
[----:B------:R-:W2:Y:S01]  /*02a0*/  LDG.E R10, desc[UR16][R10.64] ;  /* 0x000000100a0a7981 */ /* 0x000ea2000c1e1900 */
[----:B------:R-:W-:-:S06]  /*02b0*/  UIMAD.WIDE UR20, UR18, 0x4, UR22 ;  /* 0x00000004121478a5 */ /* 0x000fcc000f8e0216 */
[----:B------:R-:W-:Y:S02]  /*02c0*/  MOV R12, UR20 ;  /* 0x00000014000c7c02 */ /* 0x000fe40008000f00 */
[----:B------:R-:W-:Y:S01]  /*02d0*/  MOV R13, UR21 ;  /* 0x00000015000d7c02 */ /* 0x000fe20008000f00 */
[----:B--2---:R-:W-:Y:S02]  /*02e0*/  IMAD R15, R6, R10, R7 ;  /* 0x0000000a060f7224 */ /* 0x004fe400078e0207 */
[----:B------:R-:W-:-:S03]  /*02f0*/  IMAD.WIDE R6, R4, 0x4, R12 ;  /* 0x0000000404067825 */ /* 0x000fc600078e020c */
[----:B------:R1:W-:Y:S04]  /*0300*/  STG.E desc[UR16][R2.64], R15 ;  /* 0x0000000f02007986 */ /* 0x0003e8000c101910 */
[----:B------:R-:W2:Y:S04]  /*0310*/  LDG.E R6, desc[UR16][R6.64] ;  /* 0x0000001006067981 */ /* 0x000ea8000c1e1900 */
[----:B------:R-:W2:Y:S01]  /*0320*/  LDG.E R14, desc[UR16][R8.64+-0xc] ;  /* 0xfffff410080e7981 */ /* 0x000ea2000c1e1900 */
[----:B------:R-:W-:-:S06]  /*0330*/  UIMAD.WIDE UR20, UR18, 0x8, UR22 ;  /* 0x00000008121478a5 */ /* 0x000fcc000f8e0216 */
[----:B------:R-:W-:Y:S02]  /*0340*/  MOV R12, UR20 ;  /* 0x00000014000c7c02 */ /* 0x000fe40008000f00 */
[----:B------:R-:W-:-:S03]  /*0350*/  MOV R13, UR21 ;  /* 0x00000015000d7c02 */ /* 0x000fc60008000f00 */
[----:B------:R-:W-:-:S04]  /*0360*/  IMAD.WIDE R10, R4, 0x4, R12 ;  /* 0x00000004040a7825 */ /* 0x000fc800078e020c */
[----:B--2---:R-:W-:-:S05]  /*0370*/  IMAD R17, R14, R6, R15 ;  /* 0x000000060e117224 */ /* 0x004fca00078e020f */
[----:B------:R2:W-:Y:S04]  /*0380*/  STG.E desc[UR16][R2.64], R17 ;  /* 0x0000001102007986 */ /* 0x0005e8000c101910 */
[----:B------:R-:W1:Y:S04]  /*0390*/  LDG.E R10, desc[UR16][R10.64] ;  /* 0x000000100a0a7981 */ /* 0x000e68000c1e1900 */
[----:B------:R-:W1:Y:S01]  /*03a0*/  LDG.E R12, desc[UR16][R8.64+-0x8] ;  /* 0xfffff810080c7981 */ /* 0x000e62000c1e1900 */
[----:B------:R-:W-:-:S05]  /*03b0*/  HFMA2 R13, -RZ, RZ, 0, 2.384185791015625e-07 ;  /* 0x00000004ff0d7431 */ /* 0x000fca00000001ff */
[----:B------:R-:W-:-:S04]  /*03c0*/  IMAD.WIDE R6, R4, R13, UR6 ;  /* 0x0000000604067e25 */ /* 0x000fc8000f8e020d */
[----:B-1----:R-:W-:-:S05]  /*03d0*/  IMAD R15, R12, R10, R17 ;  /* 0x0000000a0c0f7224 */ /* 0x002fca00078e0211 */
[----:B------:R1:W-:Y:S04]  /*03e0*/  STG.E desc[UR16][R2.64], R15 ;  /* 0x0000000f02007986 */ /* 0x0003e8000c101910 */
[----:B------:R-:W3:Y:S04]  /*03f0*/  LDG.E R6, desc[UR16][R6.64] ;  /* 0x0000001006067981 */ /* 0x000ee8000c1e1900 */
[----:B------:R-:W3:Y:S02]  /*0400*/  LDG.E R12, desc[UR16][R8.64+-0x4] ;  /* 0xfffffc10080c7981 */ /* 0x000ee4000c1e1900 */
[----:B---3--:R-:W-:-:S02]  /*0410*/  IMAD R19, R12, R6, R15 ;  /* 0x000000060c137224 */ /* 0x008fc400078e020f */
[----:B------:R-:W-:-:S03]  /*0420*/  IMAD.WIDE R12, R4, R13, UR8 ;  /* 0x00000008040c7e25 */ /* 0x000fc6000f8e020d */
[----:B------:R3:W-:Y:S04]  /*0430*/  STG.E desc[UR16][R2.64], R19 ;  /* 0x0000001302007986 */ /* 0x0007e8000c101910 */
[----:B------:R-:W2:Y:S04]  /*0440*/  LDG.E R12, desc[UR16][R12.64] ;  /* 0x000000100c0c7981 */ /* 0x000ea8000c1e1900 */
[----:B------:R-:W2:Y:S01]  /*0450*/  LDG.E R10, desc[UR16][R8.64] ;  /* 0x00000010080a7981 */ /* 0x000ea2000c1e1900 */
[----:B------:R-:W-:Y:S02]  /*0460*/  IMAD.MOV.U32 R11, RZ, RZ, 0x4 ;  /* 0x00000004ff0b7424 */ /* 0x000fe400078e00ff */
[----:B--2---:R-:W-:-:S02]  /*0470*/  IMAD R17, R10, R12, R19 ;  /* 0x0000000c0a117224 */ /* 0x004fc400078e0213 */
[----:B------:R-:W-:-:S03]  /*0480*/  IMAD.WIDE R10, R4, R11, UR10 ;  /* 0x0000000a040a7e25 */ /* 0x000fc6000f8e020b */
[----:B------:R2:W-:Y:S04]  /*0490*/  STG.E desc[UR16][R2.64], R17 ;  /* 0x0000001102007986 */ /* 0x0005e8000c101910 */
[----:B------:R-:W4:Y:S04]  /*04a0*/  LDG.E R10, desc[UR16][R10.64] ;  /* 0x000000100a0a7981 */ /* 0x000f28000c1e1900 */
[----:B------:R-:W4:Y:S01]  /*04b0*/  LDG.E R6, desc[UR16][R8.64+0x4] ;  /* 0x0000041008067981 */ /* 0x000f22000c1e1900 */
[----:B-1----:R-:W-:-:S05]  /*04c0*/  MOV R15, 0x4 ;  /* 0x00000004000f7802 */ /* 0x002fca0000000f00 */
[----:B------:R-:W-:-:S04]  /*04d0*/  IMAD.WIDE R14, R4, R15, UR12 ;  /* 0x0000000c040e7e25 */ /* 0x000fc8000f8e020f */
[----:B----4-:R-:W-:-:S05]  /*04e0*/  IMAD R21, R6, R10, R17 ;  /* 0x0000000a06157224 */ /* 0x010fca00078e0211 */
[----:B------:R2:W-:Y:S04]  /*04f0*/  STG.E desc[UR16][R2.64], R21 ;  /* 0x0000001502007986 */ /* 0x0005e8000c101910 */
[----:B------:R-:W3:Y:S04]  /*0500*/  LDG.E R14, desc[UR16][R14.64] ;  /* 0x000000100e0e7981 */ /* 0x000ee8000c1e1900 */
[----:B------:R-:W3:Y:S01]  /*0510*/  LDG.E R6, desc[UR16][R8.64+0x8] ;  /* 0x0000081008067981 */ /* 0x000ee2000c1e1900 */
[----:B------:R-:W-:-:S05]  /*0520*/  HFMA2 R13, -RZ, RZ, 0, 2.384185791015625e-07 ;  /* 0x00000004ff0d7431 */ /* 0x000fca00000001ff */
[----:B------:R-:W-:-:S04]  /*0530*/  IMAD.WIDE R12, R4, R13, UR14 ;  /* 0x0000000e040c7e25 */ /* 0x000fc8000f8e020d */
[----:B---3--:R-:W-:-:S05]  /*0540*/  IMAD R19, R6, R14, R21 ;  /* 0x0000000e06137224 */ /* 0x008fca00078e0215 */
[----:B------:R2:W-:Y:S04]  /*0550*/  STG.E desc[UR16][R2.64], R19 ;  /* 0x0000001302007986 */ /* 0x0005e8000c101910 */
[----:B------:R-:W3:Y:S04]  /*0560*/  LDG.E R12, desc[UR16][R12.64] ;  /* 0x000000100c0c7981 */ /* 0x000ee8000c1e1900 */
[----:B------:R-:W3:Y:S01]  /*0570*/  LDG.E R6, desc[UR16][R8.64+0xc] ;  /* 0x00000c1008067981 */ /* 0x000ee2000c1e1900 */
[----:B------:R-:W-:-:S04]  /*0580*/  UIADD3 UR4, UPT, UPT, UR4, 0x8, URZ ;  /* 0x0000000804047890 */ /* 0x000fc8000fffe0ff */
[----:B------:R-:W-:Y:S01]  /*0590*/  UISETP.NE.AND UP0, UPT, UR4, URZ, UPT ;  /* 0x000000ff0400728c */ /* 0x000fe2000bf05270 */
[----:B------:R-:W-:-:S04]  /*05a0*/  MOV R11, UR18 ;  /* 0x00000012000b7c02 */ /* 0x000fc80008000f00 */
[----:B------:R-:W-:Y:S01]  /*05b0*/  LEA R4, R11, R4, 0x3 ;  /* 0x000000040b047211 */ /* 0x000fe200078e18ff */
[----:B---3--:R-:W-:-:S05]  /*05c0*/  IMAD R7, R6, R12, R19 ;  /* 0x0000000c06077224 */ /* 0x008fca00078e0213 */
[----:B------:R2:W-:Y:S01]  /*05d0*/  STG.E desc[UR16][R2.64], R7 ;  /* 0x0000000702007986 */ /* 0x0005e2000c101910 */
[----:B------:R-:W-:-:S04]  /*05e0*/  IADD3 R6, P0, PT, R8, 0x20, RZ ;  /* 0x0000002008067810 */ /* 0x000fc80007f1e0ff */
[----:B------:R-:W-:Y:S01]  /*05f0*/  IADD3.X R9, PT, PT, RZ, R9, RZ, P0, !PT ;  /* 0x00000009ff097210 */ /* 0x000fe200007fe4ff */
[----:B------:R-:W-:Y:S08]  /*0600*/  BRA.U UP0, `(.L_x_11) ;  /* 0xfffffffd00147547 */ /* 0x000ff0000b83ffff */
[----:B------:R-:W-:-:S06]  /*0610*/  ULOP3.LUT UR4, UR18, 0x7ffffff8, URZ, 0xc0, !UPT ;  /* 0x7ffffff812047892 */ /* 0x000fcc000f8ec0ff */
[----:B------:R-:W-:-:S07]  /*0620*/  MOV R4, UR4 ;  /* 0x0000000400047c02 */ /* 0x000fce0008000f00 */
.L_x_10:
[----:B------:R-:W-:-:S06]  /*0630*/  ULOP3.LUT UR4, UR18, 0x7, URZ, 0xc0, !UPT ;  /* 0x0000000712047892 */ /* 0x000fcc000f8ec0ff */
[----:B------:R-:W-:-:S13]  /*0640*/  ISETP.NE.AND P0, PT, RZ, UR4, PT ;  /* 0x00000004ff007c0c */ /* 0x000fda000bf05270 */
[----:B------:R-:W-:Y:S05]  /*0650*/  @!P0 EXIT ;  /* 0x000000000000894d */ /* 0x000fea0003800000 */
[----:B------:R-:W-:Y:S02]  /*0660*/  UISETP.GE.U32.AND UP0, UPT, UR4, 0x4, UPT ;  /* 0x000000040400788c */ /* 0x000fe4000bf06070 */
[----:B------:R-:W-:-:S07]  /*0670*/  ULOP3.LUT UR4, UR18, 0x3, URZ, 0xc0, !UPT ;  /* 0x0000000312047892 */ /* 0x000fce000f8ec0ff */
[----:B------:R-:W-:Y:S05]  /*0680*/  BRA.U !UP0, `(.L_x_12) ;  /* 0x0000000108887547 */ /* 0x000fea000b800000 */
[----:B------:R-:W1:Y:S01]  /*0690*/  LDC.64 R10, c[0x0][0x380] ;  /* 0x0000e000ff0a7b82 */ /* 0x000e620000000a00 */
[----:B------:R-:W-:Y:S01]  /*06a0*/  IADD3 R9, PT, PT, R5, R4, RZ ;  /* 0x0000000405097210 */ /* 0x000fe20007ffe0ff */
[----:B------:R-:W-:Y:S01]  /*06b0*/  IMAD R15, R4, UR18, R0 ;  /* 0x00000012040f7c24 */ /* 0x000fe2000f8e0200 */
[----:B------:R-:W3:Y:S05]  /*06c0*/  LDCU.64 UR6, c[0x0][0x380] ;  /* 0x00007000ff0677ac */ /* 0x000eea0008000a00 */
[----:B------:R-:W4:Y:S01]  /*06d0*/  LDC.64 R12, c[0x0][0x388] ;  /* 0x0000e200ff0c7b82 */ /* 0x000f220000000a00 */
[----:B-1----:R-:W-:-:S06]  /*06e0*/  IMAD.WIDE.U32 R10, R9, 0x4, R10 ;  /* 0x00000004090a7825 */ /* 0x002fcc00078e000a */
[----:B------:R-:W5:Y:S01]  /*06f0*/  LDG.E R10, desc[UR16][R10.64] ;  /* 0x000000100a0a7981 */ /* 0x000f62000c1e1900 */
[----:B----4-:R-:W-:-:S05]  /*0700*/  IMAD.WIDE R12, R15, 0x4, R12 ;  /* 0x000000040f0c7825 */ /* 0x010fca00078e020c */
[----:B------:R-:W5:Y:S01]  /*0710*/  LDG.E R6, desc[UR16][R12.64] ;  /* 0x000000100c067981 */ /* 0x000f62000c1e1900 */
[----:B------:R-:W-:Y:S01]  /*0720*/  IADD3 R9, P0, PT, R5, R4, RZ ;  /* 0x0000000405097210 */ /* 0x000fe20007f1e0ff */
[----:B--2---:R-:W-:-:S03]  /*0730*/  IMAD.U32 R17, RZ, RZ, UR18 ;  /* 0x00000012ff117e24 */ /* 0x004fc6000f8e00ff */
[----:B------:R-:W-:Y:S02]  /*0740*/  IADD3.X R14, PT, PT, RZ, RZ, RZ, P0, !PT ;  /* 0x000000ffff0e7210 */ /* 0x000fe400007fe4ff */
[----:B---3--:R-:W-:-:S04]  /*0750*/  LEA R8, P0, R9, UR6, 0x2 ;  /* 0x0000000609087c11 */ /* 0x008fc8000f8010ff */
[----:B------:R-:W-:Y:S01]  /*0760*/  LEA.HI.X R9, R9, UR7, R14, 0x2, P0 ;  /* 0x0000000709097c11 */ /* 0x000fe200080f140e */
[----:B-----5:R-:W-:Y:S02]  /*0770*/  IMAD R15, R10, R6, R7 ;  /* 0x000000060a0f7224 */ /* 0x020fe400078e0207 */
[----:B------:R-:W-:-:S03]  /*0780*/  IMAD.WIDE R6, R17, 0x4, R12 ;  /* 0x0000000411067825 */ /* 0x000fc600078e020c */
[----:B------:R1:W-:Y:S04]  /*0790*/  STG.E desc[UR16][R2.64], R15 ;  /* 0x0000000f02007986 */ /* 0x0003e8000c101910 */
[----:B------:R-:W2:Y:S04]  /*07a0*/  LDG.E R11, desc[UR16][R6.64] ;  /* 0x00000010060b7981 */ /* 0x000ea8000c1e1900 */
[----:B------:R-:W2:Y:S01]  /*07b0*/  LDG.E R10, desc[UR16][R8.64+0x4] ;  /* 0x00000410080a7981 */ /* 0x000ea2000c1e1900 */
[----:B------:R-:W-:Y:S01]  /*07c0*/  MOV R13, UR18 ;  /* 0x00000012000d7c02 */ /* 0x000fe20008000f00 */
[----:B--2---:R-:W-:-:S04]  /*07d0*/  IMAD R17, R10, R11, R15 ;  /* 0x0000000b0a117224 */ /* 0x004fc800078e020f */
[----:B------:R-:W-:Y:S01]  /*07e0*/  IMAD.WIDE R10, R13, 0x4, R6 ;  /* 0x000000040d0a7825 */ /* 0x000fe200078e0206 */
        /* <DEDUP_REMOVED lines=9> */
[----:B------:R-:W-:Y:S01]  /*0880*/  IADD3 R4, PT, PT, R4, 0x4, RZ ;  /* 0x0000000404047810 */ /* 0x000fe20007ffe0ff */
[----:B--2---:R-:W-:-:S05]  /*0890*/  IMAD R7, R6, R12, R19 ;  /* 0x0000000c06077224 */ /* 0x004fca00078e0213 */
[----:B------:R1:W-:Y:S02]  /*08a0*/  STG.E desc[UR16][R2.64], R7 ;  /* 0x0000000702007986 */ /* 0x0003e4000c101910 */
.L_x_12:
[----:B------:R-:W-:-:S13]  /*08b0*/  ISETP.NE.AND P0, PT, RZ, UR4, PT ;  /* 0x00000004ff007c0c */ /* 0x000fda000bf05270 */
[----:B------:R-:W-:Y:S05]  /*08c0*/  @!P0 EXIT ;  /* 0x000000000000894d */ /* 0x000fea0003800000 */
[----:B------:R-:W-:-:S09]  /*08d0*/  UISETP.NE.AND UP0, UPT, UR4, 0x1, UPT ;  /* 0x000000010400788c */ /* 0x000fd2000bf05270 */
[----:B------:R-:W-:Y:S05]  /*08e0*/  BRA.U !UP0, `(.L_x_13) ;  /* 0x0000000108587547 */ /* 0x000fea000b800000 */
[----:B------:R-:W3:Y:S01]  /*08f0*/  LDC.64 R8, c[0x0][0x380] ;  /* 0x0000e000ff087b82 */ /* 0x000ee20000000a00 */
[----:B------:R-:W-:Y:S01]  /*0900*/  IADD3 R11, PT, PT, R5, R4, RZ ;  /* 0x00000004050b7210 */ /* 0x000fe20007ffe0ff */
[----:B-1----:R-:W-:Y:S01]  /*0910*/  IMAD R15, R4, UR18, R0 ;  /* 0x00000012040f7c24 */ /* 0x002fe2000f8e0200 */
[----:B------:R-:W1:Y:S05]  /*0920*/  LDCU.64 UR4, c[0x0][0x380] ;  /* 0x00007000ff0477ac */ /* 0x000e6a0008000a00 */
[----:B------:R-:W4:Y:S01]  /*0930*/  LDC.64 R12, c[0x0][0x388] ;  /* 0x0000e200ff0c7b82 */ /* 0x000f220000000a00 */
[----:B---3--:R-:W-:-:S06]  /*0940*/  IMAD.WIDE.U32 R10, R11, 0x4, R8 ;  /* 0x000000040b0a7825 */ /* 0x008fcc00078e0008 */
[----:B------:R-:W2:Y:S01]  /*0950*/  LDG.E R10, desc[UR16][R10.64] ;  /* 0x000000100a0a7981 */ /* 0x000ea2000c1e1900 */
[----:B----4-:R-:W-:-:S05]  /*0960*/  IMAD.WIDE R12, R15, 0x4, R12 ;  /* 0x000000040f0c7825 */ /* 0x010fca00078e020c */
[----:B------:R-:W2:Y:S01]  /*0970*/  LDG.E R6, desc[UR16][R12.64] ;  /* 0x000000100c067981 */ /* 0x000ea2000c1e1900 */
[----:B------:R-:W-:Y:S02]  /*0980*/  IADD3 R9, P0, PT, R5, R4, RZ ;  /* 0x0000000405097210 */ /* 0x000fe40007f1e0ff */
[----:B------:R-:W-:Y:S02]  /*0990*/  MOV R15, UR18 ;  /* 0x00000012000f7c02 */ /* 0x000fe40008000f00 */
[----:B------:R-:W-:Y:S02]  /*09a0*/  IADD3.X R14, PT, PT, RZ, RZ, RZ, P0, !PT ;  /* 0x000000ffff0e7210 */ /* 0x000fe400007fe4ff */
[----:B-1----:R-:W-:-:S04]  /*09b0*/  LEA R8, P0, R9, UR4, 0x2 ;  /* 0x0000000409087c11 */ /* 0x002fc8000f8010ff */
[----:B------:R-:W-:Y:S01]  /*09c0*/  LEA.HI.X R9, R9, UR5, R14, 0x2, P0 ;  /* 0x0000000509097c11 */ /* 0x000fe200080f140e */
[----:B------:R-:W-:-:S04]  /*09d0*/  IMAD.WIDE R14, R15, 0x4, R12 ;  /* 0x000000040f0e7825 */ /* 0x000fc800078e020c */
[----:B--2---:R-:W-:-:S05]  /*09e0*/  IMAD R17, R10, R6, R7 ;  /* 0x000000060a117224 */ /* 0x004fca00078e0207 */
[----:B------:R3:W-:Y:S04]  /*09f0*/  STG.E desc[UR16][R2.64], R17 ;  /* 0x0000001102007986 */ /* 0x0007e8000c101910 */
[----:B------:R-:W2:Y:S04]  /*0a00*/  LDG.E R14, desc[UR16][R14.64] ;  /* 0x000000100e0e7981 */ /* 0x000ea8000c1e1900 */
[----:B------:R-:W2:Y:S01]  /*0a10*/  LDG.E R8, desc[UR16][R8.64+0x4] ;  /* 0x0000041008087981 */ /* 0x000ea2000c1e1900 */
[----:B------:R-:W-:Y:S01]  /*0a20*/  IADD3 R4, PT, PT, R4, 0x2, RZ ;  /* 0x0000000204047810 */ /* 0x000fe20007ffe0ff */
[----:B--2---:R-:W-:-:S05]  /*0a30*/  IMAD R7, R8, R14, R17 ;  /* 0x0000000e08077224 */ /* 0x004fca00078e0211 */
[----:B------:R3:W-:Y:S02]  /*0a40*/  STG.E desc[UR16][R2.64], R7 ;  /* 0x0000000702007986 */ /* 0x0007e4000c101910 */
.L_x_13:
[----:B------:R-:W-:-:S04]  /*0a50*/  ULOP3.LUT UR4, UR18, 0x1, URZ, 0xc0, !UPT ;  /* 0x0000000112047892 */ /* 0x000fc8000f8ec0ff */
[----:B------:R-:W-:-:S06]  /*0a60*/  UISETP.NE.U32.AND UP0, UPT, UR4, 0x1, UPT ;  /* 0x000000010400788c */ /* 0x000fcc000bf05070 */
[----:B------:R-:W-:-:S13]  /*0a70*/  PLOP3.LUT P0, PT, PT, PT, UP0, 0x80, 0x8 ;  /* 0x000000000008781c */ /* 0x000fda0003f0f008 */
[----:B------:R-:W-:Y:S05]  /*0a80*/  @P0 EXIT ;  /* 0x000000000000094d */ /* 0x000fea0003800000 */
[----:B------:R-:W4:Y:S01]  /*0a90*/  LDC.64 R8, c[0x0][0x380] ;  /* 0x0000e000ff087b82 */ /* 0x000f220000000a00 */
[----:B------:R-:W-:Y:S01]  /*0aa0*/  IADD3 R5, PT, PT, R5, R4, RZ ;  /* 0x0000000405057210 */ /* 0x000fe20007ffe0ff */
[----:B------:R-:W-:-:S06]  /*0ab0*/  IMAD R13, R4, UR18, R0 ;  /* 0x00000012040d7c24 */ /* 0x000fcc000f8e0200 */
[----:B------:R-:W5:Y:S01]  /*0ac0*/  LDC.64 R10, c[0x0][0x388] ;  /* 0x0000e200ff0a7b82 */ /* 0x000f620000000a00 */
[----:B----4-:R-:W-:-:S06]  /*0ad0*/  IMAD.WIDE.U32 R4, R5, 0x4, R8 ;  /* 0x0000000405047825 */ /* 0x010fcc00078e0008 */
[----:B------:R-:W1:Y:S01]  /*0ae0*/  LDG.E R4, desc[UR16][R4.64] ;  /* 0x0000001004047981 */ /* 0x000e62000c1e1900 */
[----:B-----5:R-:W-:-:S06]  /*0af0*/  IMAD.WIDE R8, R13, 0x4, R10 ;  /* 0x000000040d087825 */ /* 0x020fcc00078e020a */
[----:B------:R-:W1:Y:S02]  /*0b00*/  LDG.E R8, desc[UR16][R8.64] ;  /* 0x0000001008087981 */ /* 0x000e64000c1e1900 */
[----:B-123--:R-:W-:-:S05]  /*0b10*/  IMAD R7, R4, R8, R7 ;  /* 0x0000000804077224 */ /* 0x00efca00078e0207 */
[----:B------:R-:W-:Y:S01]  /*0b20*/  STG.E desc[UR16][R2.64], R7 ;  /* 0x0000000702007986 */ /* 0x000fe2000c101910 */
[----:B------:R-:W-:Y:S05]  /*0b30*/  EXIT ;  /* 0x000000000000794d */ /* 0x000fea0003800000 */
.L_x_14:
        /* <DEDUP_REMOVED lines=12> */
.L_x_18:


//--------------------- .text._Z10add_matrixPiS_S_i --------------------------
	.section	.text._Z10add_matrixPiS_S_i,"ax",@progbits
	.align	128
        .global         _Z10add_matrixPiS_S_i
        .type           _Z10add_matrixPiS_S_i,@function
        .size           _Z10add_matrixPiS_S_i,(.L_x_19 - _Z10add_matrixPiS_S_i)
        .other          _Z10add_matrixPiS_S_i,@"STO_CUDA_ENTRY STV_DEFAULT"
_Z10add_matrixPiS_S_i:
.text._Z10add_matrixPiS_S_i:
        /* <DEDUP_REMOVED lines=15> */
[----:B------:R-:W-:-:S06]  /*00f0*/  IMAD R9, R7, UR6, R0 ;  /* 0x0000000607097c24 */ /* 0x000fcc000f8e0200 */
[----:B------:R-:W2:Y:S08]  /*0100*/  LDC.64 R4, c[0x0][0x388] ;  /* 0x0000e200ff047b82 */ /* 0x000eb00000000a00 */
[----:B------:R-:W3:Y:S01]  /*0110*/  LDC.64 R6, c[0x0][0x390] ;  /* 0x0000e400ff067b82 */ /* 0x000ee20000000a00 */
[----:B0-----:R-:W-:-:S06]  /*0120*/  IMAD.WIDE R2, R9, 0x4, R2 ;  /* 0x0000000409027825 */ /* 0x001fcc00078e0202 */
[----:B-1----:R-:W4:Y:S01]  /*0130*/  LDG.E R2, desc[UR4][R2.64] ;  /* 0x0000000402027981 */ /* 0x002f22000c1e1900 */
[----:B--2---:R-:W-:-:S06]  /*0140*/  IMAD.WIDE R4, R9, 0x4, R4 ;  /* 0x0000000409047825 */ /* 0x004fcc00078e0204 */
[----:B------:R-:W4:Y:S01]  /*0150*/  LDG.E R5, desc[UR4][R4.64] ;  /* 0x0000000404057981 */ /* 0x000f22000c1e1900 */
[----:B---3--:R-:W-:Y:S01]  /*0160*/  IMAD.WIDE R6, R9, 0x4, R6 ;  /* 0x0000000409067825 */ /* 0x008fe200078e0206 */
[----:B----4-:R-:W-:-:S05]  /*0170*/  IADD3 R9, PT, PT, R2, R5, RZ ;  /* 0x0000000502097210 */ /* 0x010fca0007ffe0ff */
[----:B------:R-:W-:Y:S01]  /*0180*/  STG.E desc[UR4][R6.64], R9 ;  /* 0x0000000906007986 */ /* 0x000fe2000c101904 */
[----:B------:R-:W-:Y:S05]  /*0190*/  EXIT ;  /* 0x000000000000794d */ /* 0x000fea0003800000 */
.L_x_15:
        /* <DEDUP_REMOVED lines=14> */
.L_x_19:


//--------------------- .nv.shared._Z20mult_mat_rectangularPiS_S_i --------------------------
	.section	.nv.shared._Z20mult_mat_rectangularPiS_S_i,"aw",@nobits
	.sectionflags	@""
	.align	4
.nv.shared._Z20mult_mat_rectangularPiS_S_i:
	.zero		1056


//--------------------- .nv.shared.reserved.0     --------------------------
	.section	.nv.shared.reserved.0,"aw",@nobits
	.weak		__nv_reservedSMEM_offset_0_alias
	.size		__nv_reservedSMEM_offset_0_alias, 0, 64
	.other		__nv_reservedSMEM_offset_0_alias,@"STO_CUDA_RESERVED_SHARED STV_DEFAULT"
__nv_reservedSMEM_offset_0_alias:
	.zero		0
	.zero		64


//--------------------- .nv.shared._Z18mult_matrix_sharedPiS_S_i --------------------------
	.section	.nv.shared._Z18mult_matrix_sharedPiS_S_i,"aw",@nobits
	.sectionflags	@""
	.align	4
.nv.shared._Z18mult_matrix_sharedPiS_S_i:
	.zero		1056


//--------------------- .nv.constant0._Z20mult_mat_rectangularPiS_S_i --------------------------
	.section	.nv.constant0._Z20mult_mat_rectangularPiS_S_i,"a",@progbits
	.sectionflags	@""
	.align	4
.nv.constant0._Z20mult_mat_rectangularPiS_S_i:
	.zero		924


//--------------------- .nv.constant0._Z18mult_matrix_sharedPiS_S_i --------------------------
	.section	.nv.constant0._Z18mult_matrix_sharedPiS_S_i,"a",@progbits
	.sectionflags	@""
	.align	4
.nv.constant0._Z18mult_matrix_sharedPiS_S_i:
	.zero		924


//--------------------- .nv.constant0._Z11mult_matrixPiS_S_i --------------------------
	.section	.nv.constant0._Z11mult_matrixPiS_S_i,"a",@progbits
	.sectionflags	@""
	.align	4
.nv.constant0._Z11mult_matrixPiS_S_i:
	.zero		924


//--------------------- .nv.constant0._Z10add_matrixPiS_S_i --------------------------
	.section	.nv.constant0._Z10add_matrixPiS_S_i,"a",@progbits
	.sectionflags	@""
	.align	4
.nv.constant0._Z10add_matrixPiS_S_i:
	.zero		924


//--------------------- SYMBOLS --------------------------

	.type		.nv.reservedSmem.offset0,@object
	.size		.nv.reservedSmem.offset0,0x4
	.type		.nv.reservedSmem.cap,@object
	.size		.nv.reservedSmem.cap,0x4
